// auto-generated by cutlass_sweep.fmha — config: {"arch": "sm_90", "direction": "fwd", "dtype": "bf16", "head_dim": 256, "mask": "none", "schedule": "cooperative", "tile_kv": 256, "tile_q": 128}
#include "cutlass/cutlass.h"
#include "cute/tensor.hpp"
#include "cutlass/device_kernel.h"
#include "cutlass/kernel_hardware_info.h"
#include "88_hopper_fmha/collective/fmha_fusion.hpp"
#include "88_hopper_fmha/kernel/fmha_kernel_builder.hpp"

using namespace cute;
using Element = cutlass::bfloat16_t;
using TileShape = Shape<_128, _256, _256>;
using StrideQ = cute::tuple<int, _1, cute::tuple<int, int>>;
using StrideK = cute::tuple<int, _1, cute::tuple<int, int>>;
using StrideV = cute::tuple<int, cute::_1, cute::tuple<int, int>>;

using Kernel = typename cutlass::fmha::kernel::FmhaBuilder<
    Element, float, float,
    TileShape, StrideQ, StrideK, StrideV,
    cutlass::fmha::collective::DefaultFusion,
    cutlass::gemm::KernelTmaWarpSpecializedCooperative
  >::Kernel;

auto* _anchor = &cutlass::device_kernel<Kernel>;


// ===== COMPILED SASS (sm_90a) =====

	.target	sm_90a

	.elftype	@"ET_EXEC"


//--------------------- .note.nv.tkinfo           --------------------------
	.section	.note.nv.tkinfo,"",@"SHT_NOTE"
	.sectionflags	@"SHF_NOTE_NV_TKINFO"
	.tkinfo
        /*0018*/ 	.word	0x00000002
        /*0030*/ 	.string	""
        /*0030*/ 	.string	"ptxas"
        /*0030*/ 	.string	"Cuda compilation tools, release 13.0, V13.0.88"
        /*0030*/ 	.string	"Build cuda_13.0.r13.0/compiler.36424714_0"
        /*0030*/ 	.string	"-arch sm_90a -m 64 "



//--------------------- .note.nv.cuinfo           --------------------------
	.section	.note.nv.cuinfo,"",@"SHT_NOTE"
	.sectionflags	@"SHF_NOTE_NV_CUINFO"
        /*0018*/ 	.short	0x0002
        /*001a*/ 	.short	0x005a
        /*001c*/ 	.short	0x0082
	.zero		2


//--------------------- .nv.info                  --------------------------
	.section	.nv.info,"",@"SHT_CUDA_INFO"
	.align	4


	//----- nvinfo : EIATTR_REGCOUNT
	.align		4
        /*0000*/ 	.byte	0x04, 0x2f
        /*0002*/ 	.short	(.L_16 - .L_15)
	.align		4
.L_15:
        /*0004*/ 	.word	index@(_ZN7cutlass13device_kernelINS_4fmha6kernel28FmhaKernelTmaWarpSpecializedINS1_10collective30FmhaMainloopTmaWarpSpecializedINS_10bfloat16_tEffN4cute5tupleIJNS7_1CILi128EEENS9_ILi256EEESB_EEENS8_IJiNS9_ILi1EEENS8_IJiiEEEEEESF_SF_NS4_13DefaultFusionEJEEENS4_15FmhaFwdEpilogueIS6_fNS8_IJNS9_ILi64EEESB_SB_EEEEENS2_23IndividualTileSchedulerEJEEEEEvNT_6ParamsE)
        /*0008*/ 	.word	0x000000a8


	//----- nvinfo : EIATTR_FRAME_SIZE
	.align		4
.L_16:
        /*000c*/ 	.byte	0x04, 0x11
        /*000e*/ 	.short	(.L_18 - .L_17)
	.align		4
.L_17:
        /*0010*/ 	.word	index@($__internal_0_$__cuda_sm20_rcp_rn_f32_slowpath)
        /*0014*/ 	.word	0x00000268


	//----- nvinfo : EIATTR_FRAME_SIZE
	.align		4
.L_18:
        /*0018*/ 	.byte	0x04, 0x11
        /*001a*/ 	.short	(.L_20 - .L_19)
	.align		4
.L_19:
        /*001c*/ 	.word	index@(_ZN7cutlass13device_kernelINS_4fmha6kernel28FmhaKernelTmaWarpSpecializedINS1_10collective30FmhaMainloopTmaWarpSpecializedINS_10bfloat16_tEffN4cute5tupleIJNS7_1CILi128EEENS9_ILi256EEESB_EEENS8_IJiNS9_ILi1EEENS8_IJiiEEEEEESF_SF_NS4_13DefaultFusionEJEEENS4_15FmhaFwdEpilogueIS6_fNS8_IJNS9_ILi64EEESB_SB_EEEEENS2_23IndividualTileSchedulerEJEEEEEvNT_6ParamsE)
        /*0020*/ 	.word	0x00000268


	//----- nvinfo : EIATTR_MIN_STACK_SIZE
	.align		4
.L_20:
        /*0024*/ 	.byte	0x04, 0x12
        /*0026*/ 	.short	(.L_22 - .L_21)
	.align		4
.L_21:
        /*0028*/ 	.word	index@(_ZN7cutlass13device_kernelINS_4fmha6kernel28FmhaKernelTmaWarpSpecializedINS1_10collective30FmhaMainloopTmaWarpSpecializedINS_10bfloat16_tEffN4cute5tupleIJNS7_1CILi128EEENS9_ILi256EEESB_EEENS8_IJiNS9_ILi1EEENS8_IJiiEEEEEESF_SF_NS4_13DefaultFusionEJEEENS4_15FmhaFwdEpilogueIS6_fNS8_IJNS9_ILi64EEESB_SB_EEEEENS2_23IndividualTileSchedulerEJEEEEEvNT_6ParamsE)
        /*002c*/ 	.word	0x00000268
.L_22:


//--------------------- .nv.compat                --------------------------
	.section	.nv.compat,"",@"SHT_CUDA_COMPAT_INFO"
	.align	4
        /*0000*/ 	.byte	0x02, 0x09, 0x01, 0x00, 0x02, 0x02, 0x04, 0x00, 0x02, 0x05, 0x05, 0x00, 0x03, 0x07, 0x01, 0x01
        /*0010*/ 	.byte	0x02, 0x03, 0x01, 0x00, 0x02, 0x06, 0x01, 0x00, 0x04, 0x0b, 0x08, 0x00, 0x00, 0x00, 0x00, 0x00
        /*0020*/ 	.byte	0x00, 0x00, 0x00, 0x00


//--------------------- .nv.info._ZN7cutlass13device_kernelINS_4fmha6kernel28FmhaKernelTmaWarpSpecializedINS1_10collective30FmhaMainloopTmaWarpSpecializedINS_10bfloat16_tEffN4cute5tupleIJNS7_1CILi128EEENS9_ILi256EEESB_EEENS8_IJiNS9_ILi1EEENS8_IJiiEEEEEESF_SF_NS4_13DefaultFusionEJEEENS4_15FmhaFwdEpilogueIS6_fNS8_IJNS9_ILi64EEESB_SB_EEEEENS2_23IndividualTileSchedulerEJEEEEEvNT_6ParamsE --------------------------
	.section	.nv.info._ZN7cutlass13device_kernelINS_4fmha6kernel28FmhaKernelTmaWarpSpecializedINS1_10collective30FmhaMainloopTmaWarpSpecializedINS_10bfloat16_tEffN4cute5tupleIJNS7_1CILi128EEENS9_ILi256EEESB_EEENS8_IJiNS9_ILi1EEENS8_IJiiEEEEEESF_SF_NS4_13DefaultFusionEJEEENS4_15FmhaFwdEpilogueIS6_fNS8_IJNS9_ILi64EEESB_SB_EEEEENS2_23IndividualTileSchedulerEJEEEEEvNT_6ParamsE,"",@"SHT_CUDA_INFO"
	.sectionflags	@""
	.align	4


	//----- nvinfo : EIATTR_CUDA_API_VERSION
	.align		4
        /*0000*/ 	.byte	0x04, 0x37
        /*0002*/ 	.short	(.L_24 - .L_23)
.L_23:
        /*0004*/ 	.word	0x00000082


	//----- nvinfo : EIATTR_KPARAM_INFO
	.align		4
.L_24:
        /*0008*/ 	.byte	0x04, 0x17
        /*000a*/ 	.short	(.L_26 - .L_25)
.L_25:
        /*000c*/ 	.word	0x00000000
        /*0010*/ 	.short	0x0000
        /*0012*/ 	.short	0x0070
        /*0014*/ 	.byte	0x00, 0xf0, 0x01, 0x20


	//----- nvinfo : EIATTR_SPARSE_MMA_MASK
	.align		4
.L_26:
        /*0018*/ 	.byte	0x03, 0x50
        /*001a*/ 	.short	0x0000


	//----- nvinfo : EIATTR_MAXREG_COUNT
	.align		4
        /*001c*/ 	.byte	0x03, 0x1b
        /*001e*/ 	.short	0x00a8


	//----- nvinfo : EIATTR_NUM_BARRIERS
	.align		4
        /*0020*/ 	.byte	0x02, 0x4c
        /*0022*/ 	.byte	0x02
	.zero		1


	//----- nvinfo : EIATTR_EXTERNS
	.align		4
        /*0024*/ 	.byte	0x04, 0x0f
        /*0026*/ 	.short	(.L_28 - .L_27)


	//   ....[0]....
	.align		4
.L_27:
        /*0028*/ 	.word	index@(__assertfail)


	//----- nvinfo : EIATTR_ANNOTATIONS
	.align		4
.L_28:
        /*002c*/ 	.byte	0x04, 0x55
        /*002e*/ 	.short	(.L_30 - .L_29)


	//   ....[0]....
.L_29:
        /*0030*/ 	.word	0x00000001
        /*0034*/ 	.byte	0x20, 0x02, 0x00, 0x00, 0x01, 0x00, 0x00, 0x00, 0x80, 0x0a, 0x00, 0x00, 0x01, 0x00, 0x00, 0x00
        /* <DEDUP_REMOVED lines=329> */
        /*14d4*/ 	.byte	0xb0, 0xf7, 0x00, 0x00


	//----- nvinfo : EIATTR_MERCURY_ISA_VERSION
	.align		4
.L_30:
        /*14d8*/ 	.byte	0x03, 0x5f
        /*14da*/ 	.short	0x0101


	//----- nvinfo : EIATTR_INT_WARP_WIDE_INSTR_OFFSETS
	.align		4
        /*14dc*/ 	.byte	0x04, 0x31
        /*14de*/ 	.short	(.L_32 - .L_31)


	//   ....[0]....
.L_31:
        /*14e0*/ 	.word	0x00000720


	//   ....[1]....
        /*14e4*/ 	.word	0x00000730


	//   ....[2]....
        /*14e8*/ 	.word	0x00000740


	//   ....[3]....
        /*14ec*/ 	.word	0x00000750


	//   ....[4]....
        /*14f0*/ 	.word	0x000007c0


	//----- nvinfo : EIATTR_COOP_GROUP_MASK_REGIDS
	.align		4
.L_32:
        /*14f4*/ 	.byte	0x04, 0x29
        /*14f6*/ 	.short	(.L_34 - .L_33)


	//   ....[0]....
.L_33:
        /*14f8*/ 	.word	0xffffffff


	//   ....[1]....
        /*14fc*/ 	.word	0xffffffff


	//   ....[2]....
        /*1500*/ 	.word	0xffffffff


	//   ....[3]....
        /*1504*/ 	.word	0xffffffff


	//   ....[4]....
        /*1508*/ 	.word	0xffffffff


	//   ....[5]....
        /*150c*/ 	.word	0xffffffff


	//   ....[6]....
        /*1510*/ 	.word	0xffffffff


	//   ....[7]....
        /*1514*/ 	.word	0xffffffff


	//   ....[8]....
        /*1518*/ 	.word	0xffffffff


	//   ....[9]....
        /*151c*/ 	.word	0xffffffff


	//   ....[10]....
        /*1520*/ 	.word	0xffffffff


	//   ....[11]....
        /*1524*/ 	.word	0xffffffff


	//   ....[12]....
        /*1528*/ 	.word	0xffffffff


	//   ....[13]....
        /*152c*/ 	.word	0xffffffff


	//   ....[14]....
        /*1530*/ 	.word	0xffffffff


	//   ....[15]....
        /*1534*/ 	.word	0xffffffff


	//   ....[16]....
        /*1538*/ 	.word	0xffffffff


	//   ....[17]....
        /*153c*/ 	.word	0xffffffff


	//----- nvinfo : EIATTR_COOP_GROUP_INSTR_OFFSETS
	.align		4
.L_34:
        /*1540*/ 	.byte	0x04, 0x28
        /*1542*/ 	.short	(.L_36 - .L_35)


	//   ....[0]....
.L_35:
        /*1544*/ 	.word	0x00000060


	//   ....[1]....
        /*1548*/ 	.word	0x00000090


	//   ....[2]....
        /*154c*/ 	.word	0x000001c0


	//   ....[3]....
        /*1550*/ 	.word	0x000003a0


	//   ....[4]....
        /*1554*/ 	.word	0x00000560


	//   ....[5]....
        /*1558*/ 	.word	0x000006c0


	//   ....[6]....
        /*155c*/ 	.word	0x00002120


	//   ....[7]....
        /*1560*/ 	.word	0x000021b0


	//   ....[8]....
        /*1564*/ 	.word	0x00002200


	//   ....[9]....
        /*1568*/ 	.word	0x000022d0


	//   ....[10]....
        /*156c*/ 	.word	0x00007990


	//   ....[11]....
        /*1570*/ 	.word	0x000079b0


	//   ....[12]....
        /*1574*/ 	.word	0x00009a50


	//   ....[13]....
        /*1578*/ 	.word	0x00009bb0


	//   ....[14]....
        /*157c*/ 	.word	0x0000df00


	//   ....[15]....
        /*1580*/ 	.word	0x0000df30


	//   ....[16]....
        /*1584*/ 	.word	0x0000df80


	//   ....[17]....
        /*1588*/ 	.word	0x0000dfa0


	//----- nvinfo : EIATTR_REG_RECONFIG
	.align		4
.L_36:
        /*158c*/ 	.byte	0x01, 0x54
	.zero		2


	//----- nvinfo : EIATTR_SYSCALL_OFFSETS
	.align		4
        /*1590*/ 	.byte	0x04, 0x46
        /*1592*/ 	.short	(.L_38 - .L_37)


	//   ....[0]....
.L_37:
        /*1594*/ 	.word	0x0000f7a0


	//   ....[1]....
        /*1598*/ 	.word	0x0000f930


	//----- nvinfo : EIATTR_MBARRIER_INSTR_OFFSETS
	.align		4
.L_38:
        /*159c*/ 	.byte	0x04, 0x39
        /*159e*/ 	.short	(.L_40 - .L_39)


	//   ....[0]....
.L_39:
        /*15a0*/ 	.word	0x00000350
        /*15a4*/ 	.word	0x000000ff
        /*15a8*/ 	.word	0x000b0050
        /*15ac*/ 	.short	0x0100
        /*15ae*/ 	.byte	0x0b
	.zero		1


	//   ....[1]....
        /*15b0*/ 	.word	0x00000360
        /*15b4*/ 	.word	0x000000ff
        /*15b8*/ 	.word	0x000b0060
        /*15bc*/ 	.short	0x0100
        /*15be*/ 	.byte	0x0b
	.zero		1


	//   ....[2]....
        /*15c0*/ 	.word	0x00000370
        /*15c4*/ 	.word	0x000000ff
        /*15c8*/ 	.word	0x000b0058
        /*15cc*/ 	.short	0x0100
        /*15ce*/ 	.byte	0x0b
	.zero		1


	//   ....[3]....
        /*15d0*/ 	.word	0x00000380
        /*15d4*/ 	.word	0x000000ff
        /*15d8*/ 	.word	0x000b0068
        /*15dc*/ 	.short	0x0100
        /*15de*/ 	.byte	0x0b
	.zero		1


	//   ....[4]....
        /*15e0*/ 	.word	0x000004b0
        /*15e4*/ 	.word	0x000000ff
        /*15e8*/ 	.word	0x000b0000
        /*15ec*/ 	.short	0x0100
        /*15ee*/ 	.byte	0x0b
	.zero		1


	//   ....[5]....
        /*15f0*/ 	.word	0x000004c0
        /*15f4*/ 	.word	0x000000ff
        /*15f8*/ 	.word	0x000b0028
        /*15fc*/ 	.short	0x0100
        /*15fe*/ 	.byte	0x0b
	.zero		1


	//   ....[6]....
        /*1600*/ 	.word	0x000004d0
        /*1604*/ 	.word	0x000000ff
        /*1608*/ 	.word	0x000b0008
        /*160c*/ 	.short	0x0100
        /*160e*/ 	.byte	0x0b
	.zero		1


	//   ....[7]....
        /*1610*/ 	.word	0x000004e0
        /*1614*/ 	.word	0x000000ff
        /*1618*/ 	.word	0x000b0030
        /*161c*/ 	.short	0x0100
        /*161e*/ 	.byte	0x0b
	.zero		1


	//   ....[8]....
        /*1620*/ 	.word	0x000004f0
        /*1624*/ 	.word	0x000000ff
        /*1628*/ 	.word	0x000b0010
        /*162c*/ 	.short	0x0100
        /*162e*/ 	.byte	0x0b
	.zero		1


	//   ....[9]....
        /*1630*/ 	.word	0x00000500
        /*1634*/ 	.word	0x000000ff
        /*1638*/ 	.word	0x000b0038
        /*163c*/ 	.short	0x0100
        /*163e*/ 	.byte	0x0b
	.zero		1


	//   ....[10]....
        /*1640*/ 	.word	0x00000510
        /*1644*/ 	.word	0x000000ff
        /*1648*/ 	.word	0x000b0018
        /*164c*/ 	.short	0x0100
        /*164e*/ 	.byte	0x0b
	.zero		1


	//   ....[11]....
        /*1650*/ 	.word	0x00000520
        /*1654*/ 	.word	0x000000ff
        /*1658*/ 	.word	0x000b0040
        /*165c*/ 	.short	0x0100
        /*165e*/ 	.byte	0x0b
	.zero		1


	//   ....[12]....
        /*1660*/ 	.word	0x00000530
        /*1664*/ 	.word	0x000000ff
        /*1668*/ 	.word	0x000b0020
        /*166c*/ 	.short	0x0100
        /*166e*/ 	.byte	0x0b
	.zero		1


	//   ....[13]....
        /*1670*/ 	.word	0x00000540
        /*1674*/ 	.word	0x000000ff
        /*1678*/ 	.word	0x000b0048
        /*167c*/ 	.short	0x0100
        /*167e*/ 	.byte	0x0b
	.zero		1


	//   ....[14]....
        /*1680*/ 	.word	0x00000670
        /*1684*/ 	.word	0x000000ff
        /*1688*/ 	.word	0x000b0070
        /*168c*/ 	.short	0x0100
        /*168e*/ 	.byte	0x0b
	.zero		1


	//   ....[15]....
        /*1690*/ 	.word	0x00000680
        /*1694*/ 	.word	0x000000ff
        /*1698*/ 	.word	0x000b0080
        /*169c*/ 	.short	0x0100
        /*169e*/ 	.byte	0x0b
	.zero		1


	//   ....[16]....
        /*16a0*/ 	.word	0x00000690
        /*16a4*/ 	.word	0x000000ff
        /*16a8*/ 	.word	0x000b0078
        /*16ac*/ 	.short	0x0100
        /*16ae*/ 	.byte	0x0b
	.zero		1


	//   ....[17]....
        /*16b0*/ 	.word	0x000006a0
        /*16b4*/ 	.word	0x000000ff
        /*16b8*/ 	.word	0x000b0088
        /*16bc*/ 	.short	0x0100
        /*16be*/ 	.byte	0x0b
	.zero		1


	//   ....[18]....
        /*16c0*/ 	.word	0x000007e0
        /*16c4*/ 	.word	0x000000ff
        /*16c8*/ 	.word	0x000b0090
        /*16cc*/ 	.short	0x0100
        /*16ce*/ 	.byte	0x08
	.zero		1


	//   ....[19]....
        /*16d0*/ 	.word	0x000007f0
        /*16d4*/ 	.word	0x000000ff
        /*16d8*/ 	.word	0x000b0098
        /*16dc*/ 	.short	0x0100
        /*16de*/ 	.byte	0x08
	.zero		1


	//   ....[20]....
        /*16e0*/ 	.word	0x00000800
        /*16e4*/ 	.word	0x000000ff
        /*16e8*/ 	.word	0x000b00a0
        /*16ec*/ 	.short	0x0100
        /*16ee*/ 	.byte	0x08
	.zero		1


	//   ....[21]....
        /*16f0*/ 	.word	0x00000810
        /*16f4*/ 	.word	0x000000ff
        /*16f8*/ 	.word	0x000b00a8
        /*16fc*/ 	.short	0x0100
        /*16fe*/ 	.byte	0x08
	.zero		1


	//   ....[22]....
        /*1700*/ 	.word	0x00000910
        /*1704*/ 	.word	0x000000ff
        /*1708*/ 	.word	0x000b00c0
        /*170c*/ 	.short	0x0100
        /*170e*/ 	.byte	0x0b
	.zero		1


	//   ....[23]....
        /*1710*/ 	.word	0x00000920
        /*1714*/ 	.word	0x000000ff
        /*1718*/ 	.word	0x000b00e0
        /*171c*/ 	.short	0x0100
        /*171e*/ 	.byte	0x0b
	.zero		1


	//   ....[24]....
        /*1720*/ 	.word	0x00000930
        /*1724*/ 	.word	0x000000ff
        /*1728*/ 	.word	0x000b00c8
        /*172c*/ 	.short	0x0100
        /*172e*/ 	.byte	0x0b
	.zero		1


	//   ....[25]....
        /*1730*/ 	.word	0x00000940
        /*1734*/ 	.word	0x000000ff
        /*1738*/ 	.word	0x000b00e8
        /*173c*/ 	.short	0x0100
        /*173e*/ 	.byte	0x0b
	.zero		1


	//   ....[26]....
        /*1740*/ 	.word	0x00000950
        /*1744*/ 	.word	0x000000ff
        /*1748*/ 	.word	0x000b00d0
        /*174c*/ 	.short	0x0100
        /*174e*/ 	.byte	0x0b
	.zero		1


	//   ....[27]....
        /*1750*/ 	.word	0x00000960
        /*1754*/ 	.word	0x000000ff
        /*1758*/ 	.word	0x000b00f0
        /*175c*/ 	.short	0x0100
        /*175e*/ 	.byte	0x0b
	.zero		1


	//   ....[28]....
        /*1760*/ 	.word	0x00000970
        /*1764*/ 	.word	0x000000ff
        /*1768*/ 	.word	0x000b00d8
        /*176c*/ 	.short	0x0100
        /*176e*/ 	.byte	0x0b
	.zero		1


	//   ....[29]....
        /*1770*/ 	.word	0x00000980
        /*1774*/ 	.word	0x000000ff
        /*1778*/ 	.word	0x000b00f8
        /*177c*/ 	.short	0x0100
        /*177e*/ 	.byte	0x0b
	.zero		1


	//   ....[30]....
        /*1780*/ 	.word	0x00000eb0
        /*1784*/ 	.word	0x000000ff
        /*1788*/ 	.word	0x000b0050
        /*178c*/ 	.short	0x010a
        /*178e*/ 	.byte	0x05
	.zero		1


	//   ....[31]....
        /*1790*/ 	.word	0x00000f20
        /*1794*/ 	.word	0x000000ff
        /*1798*/ 	.word	0x000b0000
        /*179c*/ 	.short	0x010a
        /*179e*/ 	.byte	0x04
	.zero		1


	//   ....[32]....
        /*17a0*/ 	.word	0x00000fa0
        /*17a4*/ 	.word	0x000000ff
        /*17a8*/ 	.word	0x00000000
        /*17ac*/ 	.short	0x010a
        /*17ae*/ 	.byte	0x0a
	.zero		1


	//   ....[33]....
        /*17b0*/ 	.word	0x00005ac0
        /*17b4*/ 	.word	0x0000001e
        /*17b8*/ 	.word	0x00000000
        /*17bc*/ 	.short	0x0101
        /*17be*/ 	.byte	0x0b
	.zero		1


	//   ....[34]....
        /*17c0*/ 	.word	0x00005e60
        /*17c4*/ 	.word	0x000000ff
        /*17c8*/ 	.word	0x000b0008
        /*17cc*/ 	.short	0x010a
        /*17ce*/ 	.byte	0x06
	.zero		1


	//   ....[35]....
        /*17d0*/ 	.word	0x00006b20
        /*17d4*/ 	.word	0x000000ff
        /*17d8*/ 	.word	0x00000000
        /*17dc*/ 	.short	0x0101
        /*17de*/ 	.byte	0x06
	.zero		1


	//   ....[36]....
        /*17e0*/ 	.word	0x00006ce0
        /*17e4*/ 	.word	0x000000ff
        /*17e8*/ 	.word	0x000b0000
        /*17ec*/ 	.short	0x010a
        /*17ee*/ 	.byte	0x06
	.zero		1


	//   ....[37]....
        /*17f0*/ 	.word	0x0000c950
        /*17f4*/ 	.word	0x000000ff
        /*17f8*/ 	.word	0x000b0000
        /*17fc*/ 	.short	0x010a
        /*17fe*/ 	.byte	0x0a
	.zero		1


	//   ....[38]....
        /*1800*/ 	.word	0x0000cd40
        /*1804*/ 	.word	0x000000ff
        /*1808*/ 	.word	0x000b0000
        /*180c*/ 	.short	0x010a
        /*180e*/ 	.byte	0x0a
	.zero		1


	//   ....[39]....
        /*1810*/ 	.word	0x0000dce0
        /*1814*/ 	.word	0x000000ff
        /*1818*/ 	.word	0x00000000
        /*181c*/ 	.short	0x0101
        /*181e*/ 	.byte	0x0a
	.zero		1


	//   ....[40]....
        /*1820*/ 	.word	0x0000ddb0
        /*1824*/ 	.word	0x000000ff
        /*1828*/ 	.word	0x00000000
        /*182c*/ 	.short	0x0101
        /*182e*/ 	.byte	0x0a
	.zero		1


	//   ....[41]....
        /*1830*/ 	.word	0x0000ebf0
        /*1834*/ 	.word	0x000000ff
        /*1838*/ 	.word	0x000b0098
        /*183c*/ 	.short	0x010a
        /*183e*/ 	.byte	0x04
	.zero		1


	//   ....[42]....
        /*1840*/ 	.word	0x00011390
        /*1844*/ 	.word	0x00000000
        /*1848*/ 	.word	0x000b0090
        /*184c*/ 	.short	0x0101
        /*184e*/ 	.byte	0x05
	.zero		1


	//   ....[43]....
        /*1850*/ 	.word	0x000114e0
        /*1854*/ 	.word	0x00000003
        /*1858*/ 	.word	0x000b0060
        /*185c*/ 	.short	0x010a
        /*185e*/ 	.byte	0x3f
	.zero		1


	//   ....[44]....
        /*1860*/ 	.word	0x00011870
        /*1864*/ 	.word	0x00000005
        /*1868*/ 	.word	0x000b0028
        /*186c*/ 	.short	0x010a
        /*186e*/ 	.byte	0x3f
	.zero		1


	//   ....[45]....
        /*1870*/ 	.word	0x00011c00
        /*1874*/ 	.word	0x00000004
        /*1878*/ 	.word	0x000b0060
        /*187c*/ 	.short	0x010a
        /*187e*/ 	.byte	0x3f
	.zero		1


	//   ....[46]....
        /*1880*/ 	.word	0x00011fc0
        /*1884*/ 	.word	0x00000003
        /*1888*/ 	.word	0x000b0028
        /*188c*/ 	.short	0x010a
        /*188e*/ 	.byte	0x3f
	.zero		1


	//   ....[47]....
        /*1890*/ 	.word	0x00012440
        /*1894*/ 	.word	0x00000006
        /*1898*/ 	.word	0x000b0028
        /*189c*/ 	.short	0x010a
        /*189e*/ 	.byte	0x3f
	.zero		1


	//   ....[48]....
        /*18a0*/ 	.word	0x00012800
        /*18a4*/ 	.word	0x00000006
        /*18a8*/ 	.word	0x000b0028
        /*18ac*/ 	.short	0x010a
        /*18ae*/ 	.byte	0x3f
	.zero		1


	//   ....[49]....
        /*18b0*/ 	.word	0x00012bb0
        /*18b4*/ 	.word	0x00000003
        /*18b8*/ 	.word	0x000b0050
        /*18bc*/ 	.short	0x010a
        /*18be*/ 	.byte	0x3f
	.zero		1


	//   ....[50]....
        /*18c0*/ 	.word	0x00012c20
        /*18c4*/ 	.word	0x00000003
        /*18c8*/ 	.word	0x000b0000
        /*18cc*/ 	.short	0x010a
        /*18ce*/ 	.byte	0x3f
	.zero		1


	//   ....[51]....
        /*18d0*/ 	.word	0x00012c80
        /*18d4*/ 	.word	0x00000003
        /*18d8*/ 	.word	0x00000000
        /*18dc*/ 	.short	0x010a
        /*18de*/ 	.byte	0x3f
	.zero		1


	//   ....[52]....
        /*18e0*/ 	.word	0x00012cf0
        /*18e4*/ 	.word	0x00000003
        /*18e8*/ 	.word	0x000b0008
        /*18ec*/ 	.short	0x010a
        /*18ee*/ 	.byte	0x3f
	.zero		1


	//   ....[53]....
        /*18f0*/ 	.word	0x00012d50
        /*18f4*/ 	.word	0x00000004
        /*18f8*/ 	.word	0x000b0000
        /*18fc*/ 	.short	0x010a
        /*18fe*/ 	.byte	0x3f
	.zero		1


	//   ....[54]....
        /*1900*/ 	.word	0x00012db0
        /*1904*/ 	.word	0x00000000
        /*1908*/ 	.word	0x000b0000
        /*190c*/ 	.short	0x010a
        /*190e*/ 	.byte	0x3f
	.zero		1


	//   ....[55]....
        /*1910*/ 	.word	0x00012e10
        /*1914*/ 	.word	0x00000003
        /*1918*/ 	.word	0x000b0098
        /*191c*/ 	.short	0x010a
        /*191e*/ 	.byte	0x3f
	.zero		1


	//   ....[56]....
        /*1920*/ 	.word	0x00012e60
        /*1924*/ 	.word	0x00000003
        /*1928*/ 	.word	0x000b0060
        /*192c*/ 	.short	0x010a
        /*192e*/ 	.byte	0x3f
	.zero		1


	//   ....[57]....
        /*1930*/ 	.word	0x00012eb0
        /*1934*/ 	.word	0x00000005
        /*1938*/ 	.word	0x000b0028
        /*193c*/ 	.short	0x010a
        /*193e*/ 	.byte	0x3f
	.zero		1


	//   ....[58]....
        /*1940*/ 	.word	0x00012f00
        /*1944*/ 	.word	0x00000004
        /*1948*/ 	.word	0x000b0060
        /*194c*/ 	.short	0x010a
        /*194e*/ 	.byte	0x3f
	.zero		1


	//   ....[59]....
        /*1950*/ 	.word	0x00012f50
        /*1954*/ 	.word	0x00000003
        /*1958*/ 	.word	0x000b0028
        /*195c*/ 	.short	0x010a
        /*195e*/ 	.byte	0x3f
	.zero		1


	//   ....[60]....
        /*1960*/ 	.word	0x00012fa0
        /*1964*/ 	.word	0x00000006
        /*1968*/ 	.word	0x000b0028
        /*196c*/ 	.short	0x010a
        /*196e*/ 	.byte	0x3f
	.zero		1


	//   ....[61]....
        /*1970*/ 	.word	0x00012ff0
        /*1974*/ 	.word	0x00000006
        /*1978*/ 	.word	0x000b0028
        /*197c*/ 	.short	0x010a
        /*197e*/ 	.byte	0x3f
	.zero		1


	//----- nvinfo : EIATTR_NUM_MBARRIERS
	.align		4
.L_40:
        /*1980*/ 	.byte	0x03, 0x38
        /*1982*/ 	.short	0x001e


	//----- nvinfo : EIATTR_EXIT_INSTR_OFFSETS
	.align		4
        /*1984*/ 	.byte	0x04, 0x1c
        /*1986*/ 	.short	(.L_42 - .L_41)


	//   ....[0]....
.L_41:
        /*1988*/ 	.word	0x00000a30


	//   ....[1]....
        /*198c*/ 	.word	0x000113a0


	//   ....[2]....
        /*1990*/ 	.word	0x000113e0


	//   ....[3]....
        /*1994*/ 	.word	0x00012310


	//   ....[4]....
        /*1998*/ 	.word	0x00012b90


	//----- nvinfo : EIATTR_MAX_THREADS
	.align		4
.L_42:
        /*199c*/ 	.byte	0x04, 0x05
        /*199e*/ 	.short	(.L_44 - .L_43)
.L_43:
        /*19a0*/ 	.word	0x00000180
        /*19a4*/ 	.word	0x00000001
        /*19a8*/ 	.word	0x00000001


	//----- nvinfo : EIATTR_CRS_STACK_SIZE
	.align		4
.L_44:
        /*19ac*/ 	.byte	0x04, 0x1e
        /*19ae*/ 	.short	(.L_46 - .L_45)
.L_45:
        /*19b0*/ 	.word	0x00000000


	//----- nvinfo : EIATTR_CBANK_PARAM_SIZE
	.align		4
.L_46:
        /*19b4*/ 	.byte	0x03, 0x19
        /*19b6*/ 	.short	0x0870


	//----- nvinfo : EIATTR_PARAM_CBANK
	.align		4
        /*19b8*/ 	.byte	0x04, 0x0a
        /*19ba*/ 	.short	(.L_48 - .L_47)
	.align		4
.L_47:
        /*19bc*/ 	.word	index@(.nv.constant0._ZN7cutlass13device_kernelINS_4fmha6kernel28FmhaKernelTmaWarpSpecializedINS1_10collective30FmhaMainloopTmaWarpSpecializedINS_10bfloat16_tEffN4cute5tupleIJNS7_1CILi128EEENS9_ILi256EEESB_EEENS8_IJiNS9_ILi1EEENS8_IJiiEEEEEESF_SF_NS4_13DefaultFusionEJEEENS4_15FmhaFwdEpilogueIS6_fNS8_IJNS9_ILi64EEESB_SB_EEEEENS2_23IndividualTileSchedulerEJEEEEEvNT_6ParamsE)
        /*19c0*/ 	.short	0x0210
        /*19c2*/ 	.short	0x0870


	//----- nvinfo : EIATTR_SW_WAR
	.align		4
.L_48:
        /*19c4*/ 	.byte	0x04, 0x36
        /*19c6*/ 	.short	(.L_50 - .L_49)
.L_49:
        /*19c8*/ 	.word	0x00000008
.L_50:


//--------------------- .nv.callgraph             --------------------------
	.section	.nv.callgraph,"",@"SHT_CUDA_CALLGRAPH"
	.align	4
	.sectionentsize	8
	.align		4
        /*0000*/ 	.word	0x00000000
	.align		4
        /*0004*/ 	.word	0xffffffff
	.align		4
        /*0008*/ 	.word	index@(_ZN7cutlass13device_kernelINS_4fmha6kernel28FmhaKernelTmaWarpSpecializedINS1_10collective30FmhaMainloopTmaWarpSpecializedINS_10bfloat16_tEffN4cute5tupleIJNS7_1CILi128EEENS9_ILi256EEESB_EEENS8_IJiNS9_ILi1EEENS8_IJiiEEEEEESF_SF_NS4_13DefaultFusionEJEEENS4_15FmhaFwdEpilogueIS6_fNS8_IJNS9_ILi64EEESB_SB_EEEEENS2_23IndividualTileSchedulerEJEEEEEvNT_6ParamsE)
	.align		4
        /*000c*/ 	.word	index@(__assertfail)
	.align		4
        /*0010*/ 	.word	0x00000000
	.align		4
        /*0014*/ 	.word	0xfffffffe
	.align		4
        /*0018*/ 	.word	0x00000000
	.align		4
        /*001c*/ 	.word	0xfffffffd
	.align		4
        /*0020*/ 	.word	0x00000000
	.align		4
        /*0024*/ 	.word	0xfffffffc


//--------------------- .nv.constant4             --------------------------
	.section	.nv.constant4,"a",@progbits
	.align	8
	.align		8
.nv.constant4:
        /*0000*/ 	.dword	__assertfail
	.align		8
        /*0008*/ 	.dword	__unnamed_1
	.align		8
        /*0010*/ 	.dword	__unnamed_2
	.align		8
        /*0018*/ 	.dword	_ZN39_INTERNAL_b0b5d442_4_k_cu_c1490970_31294cuda3std3__45__cpo5beginE
	.align		8
        /*0020*/ 	.dword	_ZN39_INTERNAL_b0b5d442_4_k_cu_c1490970_31294cuda3std3__45__cpo3endE
	.align		8
        /*0028*/ 	.dword	_ZN39_INTERNAL_b0b5d442_4_k_cu_c1490970_31294cuda3std3__45__cpo6cbeginE
	.align		8
        /*0030*/ 	.dword	_ZN39_INTERNAL_b0b5d442_4_k_cu_c1490970_31294cuda3std3__45__cpo4cendE
	.align		8
        /*0038*/ 	.dword	_ZN39_INTERNAL_b0b5d442_4_k_cu_c1490970_31294cuda3std3__441_GLOBAL__N__b0b5d442_4_k_cu_c1490970_31296ignoreE
	.align		8
        /*0040*/ 	.dword	_ZN39_INTERNAL_b0b5d442_4_k_cu_c1490970_31294cuda3std3__419piecewise_constructE
	.align		8
        /*0048*/ 	.dword	_ZN39_INTERNAL_b0b5d442_4_k_cu_c1490970_31294cuda3std3__48in_placeE
	.align		8
        /*0050*/ 	.dword	_ZN39_INTERNAL_b0b5d442_4_k_cu_c1490970_31294cuda3std6ranges3__45__cpo4swapE
	.align		8
        /*0058*/ 	.dword	_ZN39_INTERNAL_b0b5d442_4_k_cu_c1490970_31294cuda3std6ranges3__45__cpo9iter_moveE
	.align		8
        /*0060*/ 	.dword	_ZN39_INTERNAL_b0b5d442_4_k_cu_c1490970_31294cute7productE
	.align		8
        /*0068*/ 	.dword	_ZN39_INTERNAL_b0b5d442_4_k_cu_c1490970_31294cute1_E
	.align		8
        /*0070*/ 	.dword	$str$24
	.align		8
        /*0078*/ 	.dword	$str$25


//--------------------- .text._ZN7cutlass13device_kernelINS_4fmha6kernel28FmhaKernelTmaWarpSpecializedINS1_10collective30FmhaMainloopTmaWarpSpecializedINS_10bfloat16_tEffN4cute5tupleIJNS7_1CILi128EEENS9_ILi256EEESB_EEENS8_IJiNS9_ILi1EEENS8_IJiiEEEEEESF_SF_NS4_13DefaultFusionEJEEENS4_15FmhaFwdEpilogueIS6_fNS8_IJNS9_ILi64EEESB_SB_EEEEENS2_23IndividualTileSchedulerEJEEEEEvNT_6ParamsE --------------------------
	.section	.text._ZN7cutlass13device_kernelINS_4fmha6kernel28FmhaKernelTmaWarpSpecializedINS1_10collective30FmhaMainloopTmaWarpSpecializedINS_10bfloat16_tEffN4cute5tupleIJNS7_1CILi128EEENS9_ILi256EEESB_EEENS8_IJiNS9_ILi1EEENS8_IJiiEEEEEESF_SF_NS4_13DefaultFusionEJEEENS4_15FmhaFwdEpilogueIS6_fNS8_IJNS9_ILi64EEESB_SB_EEEEENS2_23IndividualTileSchedulerEJEEEEEvNT_6ParamsE,"ax",@progbits
	.align	128
.text._ZN7cutlass13device_kernelINS_4fmha6kernel28FmhaKernelTmaWarpSpecializedINS1_10collective30FmhaMainloopTmaWarpSpecializedINS_10bfloat16_tEffN4cute5tupleIJNS7_1CILi128EEENS9_ILi256EEESB_EEENS8_IJiNS9_ILi1EEENS8_IJiiEEEEEESF_SF_NS4_13DefaultFusionEJEEENS4_15FmhaFwdEpilogueIS6_fNS8_IJNS9_ILi64EEESB_SB_EEEEENS2_23IndividualTileSchedulerEJEEEEEvNT_6ParamsE:
        .type           _ZN7cutlass13device_kernelINS_4fmha6kernel28FmhaKernelTmaWarpSpecializedINS1_10collective30FmhaMainloopTmaWarpSpecializedINS_10bfloat16_tEffN4cute5tupleIJNS7_1CILi128EEENS9_ILi256EEESB_EEENS8_IJiNS9_ILi1EEENS8_IJiiEEEEEESF_SF_NS4_13DefaultFusionEJEEENS4_15FmhaFwdEpilogueIS6_fNS8_IJNS9_ILi64EEESB_SB_EEEEENS2_23IndividualTileSchedulerEJEEEEEvNT_6ParamsE,@function
        .size           _ZN7cutlass13device_kernelINS_4fmha6kernel28FmhaKernelTmaWarpSpecializedINS1_10collective30FmhaMainloopTmaWarpSpecializedINS_10bfloat16_tEffN4cute5tupleIJNS7_1CILi128EEENS9_ILi256EEESB_EEENS8_IJiNS9_ILi1EEENS8_IJiiEEEEEESF_SF_NS4_13DefaultFusionEJEEENS4_15FmhaFwdEpilogueIS6_fNS8_IJNS9_ILi64EEESB_SB_EEEEENS2_23IndividualTileSchedulerEJEEEEEvNT_6ParamsE,(.L_x_118 - _ZN7cutlass13device_kernelINS_4fmha6kernel28FmhaKernelTmaWarpSpecializedINS1_10collective30FmhaMainloopTmaWarpSpecializedINS_10bfloat16_tEffN4cute5tupleIJNS7_1CILi128EEENS9_ILi256EEESB_EEENS8_IJiNS9_ILi1EEENS8_IJiiEEEEEESF_SF_NS4_13DefaultFusionEJEEENS4_15FmhaFwdEpilogueIS6_fNS8_IJNS9_ILi64EEESB_SB_EEEEENS2_23IndividualTileSchedulerEJEEEEEvNT_6ParamsE)
        .other          _ZN7cutlass13device_kernelINS_4fmha6kernel28FmhaKernelTmaWarpSpecializedINS1_10collective30FmhaMainloopTmaWarpSpecializedINS_10bfloat16_tEffN4cute5tupleIJNS7_1CILi128EEENS9_ILi256EEESB_EEENS8_IJiNS9_ILi1EEENS8_IJiiEEEEEESF_SF_NS4_13DefaultFusionEJEEENS4_15FmhaFwdEpilogueIS6_fNS8_IJNS9_ILi64EEESB_SB_EEEEENS2_23IndividualTileSchedulerEJEEEEEvNT_6ParamsE,@"STO_CUDA_ENTRY STV_DEFAULT"
_ZN7cutlass13device_kernelINS_4fmha6kernel28FmhaKernelTmaWarpSpecializedINS1_10collective30FmhaMainloopTmaWarpSpecializedINS_10bfloat16_tEffN4cute5tupleIJNS7_1CILi128EEENS9_ILi256EEESB_EEENS8_IJiNS9_ILi1EEENS8_IJiiEEEEEESF_SF_NS4_13DefaultFusionEJEEENS4_15FmhaFwdEpilogueIS6_fNS8_IJNS9_ILi64EEESB_SB_EEEEENS2_23IndividualTileSchedulerEJEEEEEvNT_6ParamsE:
[----:B------:R-:W1:Y:S02]  /*0000*/  LDC R1, c[0x0][0x28] ;  /* 0x00000a00ff017b82 */ /* 0x000e640000000800 */
[----:B-1----:R-:W-:Y:S01]  /*0010*/  IADD3 R1, R1, -0x268, RZ ;  /* 0xfffffd9801017810 */ /* 0x002fe20007ffe0ff */
[----:B------:R-:W1:Y:S01]  /*0020*/  S2R R6, SR_TID.X ;  /* 0x0000000000067919 */ /* 0x000e620000002100 */
[----:B------:R-:W-:Y:S01]  /*0030*/  ELECT P1, URZ, PT ;  /* 0x00000000003f782f */ /* 0x000fe20003820000 */
[----:B------:R-:W-:Y:S01]  /*0040*/  BSSY B0, `(.L_x_0) ;  /* 0x0000017000007945 */ /* 0x000fe20003800000 */
[----:B-1----:R-:W-:-:S05]  /*0050*/  SHF.R.U32.HI R0, RZ, 0x5, R6 ;  /* 0x00000005ff007819 */ /* 0x002fca0000011606 */
[----:B------:R-:W1:Y:S02]  /*0060*/  SHFL.IDX PT, R2, R0, RZ, 0x1f ;  /* 0x00001fff00027589 */ /* 0x000e6400000e0000 */
[----:B-1----:R-:W-:Y:S02]  /*0070*/  R2UR UR4, R2 ;  /* 0x00000000020472ca */ /* 0x002fe400000e0000 */
[----:B------:R-:W-:-:S06]  /*0080*/  SHF.R.U32.HI R2, RZ, 0x7, R6 ;  /* 0x00000007ff027819 */ /* 0x000fcc0000011606 */
[----:B------:R-:W1:Y:S05]  /*0090*/  SHFL.IDX PT, R2, R2, RZ, 0x1f ;  /* 0x00001fff02027589 */ /* 0x000e6a00000e0000 */
[----:B------:R-:W-:Y:S02]  /*00a0*/  USHF.R.S32.HI UR5, URZ, 0x1f, UR4 ;  /* 0x0000001f3f057899 */ /* 0x000fe40008011404 */
[----:B------:R-:W-:Y:S02]  /*00b0*/  ISETP.NE.OR P0, PT, RZ, UR4, !P1 ;  /* 0x00000004ff007c0c */ /* 0x000fe4000cf05670 */
[----:B------:R-:W-:-:S04]  /*00c0*/  ULEA.HI UR5, UR5, UR4, URZ, 0x2 ;  /* 0x0000000405057291 */ /* 0x000fc8000f8f103f */
[----:B------:R-:W-:-:S04]  /*00d0*/  ULOP3.LUT UR5, UR5, 0xfffffffc, URZ, 0xc0, !UPT ;  /* 0xfffffffc05057892 */ /* 0x000fc8000f8ec03f */
[----:B------:R-:W-:-:S03]  /*00e0*/  UIADD3 UR6, UR4, -UR5, URZ ;  /* 0x8000000504067290 */ /* 0x000fc6000fffe03f */
[----:B------:R-:W-:Y:S09]  /*00f0*/  @P0 BRA `(.L_x_1) ;  /* 0x00000000002c0947 */ /* 0x000ff20003800000 */
[----:B------:R-:W-:Y:S02]  /*0100*/  ULDC.64 UR4, c[0x0][0x198] ;  /* 0x0000660000047ab9 */ /* 0x000fe40000000a00 */
[----:B------:R-:W-:Y:S02]  /*0110*/  UIADD3 UR8, UP0, UR4, 0xf0, URZ ;  /* 0x000000f004087890 */ /* 0x000fe4000ff1e03f */
[----:B------:R-:W-:Y:S02]  /*0120*/  UIADD3 UR10, UP1, UR4, 0x1f0, URZ ;  /* 0x000001f0040a7890 */ /* 0x000fe4000ff3e03f */
[----:B------:R-:W-:Y:S02]  /*0130*/  UIADD3 UR4, UP2, UR4, 0x2f0, URZ ;  /* 0x000002f004047890 */ /* 0x000fe4000ff5e03f */
[----:B------:R-:W-:Y:S02]  /*0140*/  UIADD3.X UR9, URZ, UR5, URZ, UP0, !UPT ;  /* 0x000000053f097290 */ /* 0x000fe400087fe43f */
[----:B------:R-:W-:-:S02]  /*0150*/  UIADD3.X UR11, URZ, UR5, URZ, UP1, !UPT ;  /* 0x000000053f0b7290 */ /* 0x000fc40008ffe43f */
[----:B------:R-:W-:-:S05]  /*0160*/  UIADD3.X UR5, URZ, UR5, URZ, UP2, !UPT ;  /* 0x000000053f057290 */ /* 0x000fca00097fe43f */
[----:B------:R2:W-:Y:S02]  /*0170*/  UTMACCTL.PF [UR8] ;  /* 0x00000000080079b9 */ /* 0x0005e40008040000 */
[----:B------:R2:W-:Y:S02]  /*0180*/  UTMACCTL.PF [UR10] ;  /* 0x000000000a0079b9 */ /* 0x0005e40008040000 */
[----:B------:R2:W-:Y:S02]  /*0190*/  UTMACCTL.PF [UR4] ;  /* 0x00000000040079b9 */ /* 0x0005e40008040000 */
[----:B--2---:R-:W-:Y:S01]  /*01a0*/  NOP ;  /* 0x0000000000007918 */ /* 0x004fe20000000000 */
.L_x_1:
[----:B------:R-:W-:Y:S05]  /*01b0*/  BSYNC B0 ;  /* 0x0000000000007941 */ /* 0x000fea0003800000 */
.L_x_0:
[----:B------:R-:W2:Y:S01]  /*01c0*/  SHFL.IDX PT, R3, R0, RZ, 0x1f ;  /* 0x00001fff00037589 */ /* 0x000ea200000e0000 */
[----:B-1----:R-:W-:Y:S01]  /*01d0*/  R2UR UR4, R2 ;  /* 0x00000000020472ca */ /* 0x002fe200000e0000 */
[----:B------:R-:W-:-:S12]  /*01e0*/  UISETP.NE.AND UP0, UPT, UR6, 0x1, UPT ;  /* 0x000000010600788c */ /* 0x000fd8000bf05270 */
[----:B------:R-:W-:Y:S01]  /*01f0*/  MOV R4, UR4 ;  /* 0x0000000400047c02 */ /* 0x000fe20008000f00 */
[----:B------:R-:W-:Y:S02]  /*0200*/  UIADD3 UR10, UR4, -0x1, URZ ;  /* 0xffffffff040a7890 */ /* 0x000fe4000fffe03f */
[----:B------:R-:W-:Y:S02]  /*0210*/  UISETP.EQ.AND UP0, UPT, UR4, URZ, !UP0 ;  /* 0x0000003f0400728c */ /* 0x000fe4000c702270 */
[----:B------:R1:W-:Y:S01]  /*0220*/  STL [R1+0x200], R4 ;  /* 0x0002000401007387 */ /* 0x0003e20000100800 */
[----:B------:R-:W-:Y:S02]  /*0230*/  UISETP.GE.U32.AND UP1, UPT, UR10, 0x4, UPT ;  /* 0x000000040a00788c */ /* 0x000fe4000bf26070 */
[----:B------:R-:W-:Y:S01]  /*0240*/  USEL UR7, URZ, 0x1, !UP0 ;  /* 0x000000013f077887 */ /* 0x000fe2000c000000 */
[----:B--2---:R-:W-:-:S03]  /*0250*/  ISETP.NE.AND P0, PT, R3, RZ, PT ;  /* 0x000000ff0300720c */ /* 0x004fc60003f05270 */
[----:B------:R-:W-:-:S10]  /*0260*/  USEL UR7, UR7, 0x2, UP1 ;  /* 0x0000000207077887 */ /* 0x000fd40008800000 */
[----:B-1----:R-:W-:Y:S05]  /*0270*/  @P0 BRA `(.L_x_2) ;  /* 0x0000000000480947 */ /* 0x002fea0003800000 */
[----:B------:R-:W1:Y:S01]  /*0280*/  S2UR UR11, SR_CgaCtaId ;  /* 0x00000000000b79c3 */ /* 0x000e620000008800 */
[----:B------:R-:W-:Y:S01]  /*0290*/  UMOV UR4, 0x400 ;  /* 0x0000040000047882 */ /* 0x000fe20000000000 */
[----:B------:R-:W-:Y:S01]  /*02a0*/  UMOV UR5, 0x1 ;  /* 0x0000000100057882 */ /* 0x000fe20000000000 */
[----:B------:R-:W-:Y:S01]  /*02b0*/  UMOV UR8, 0x80 ;  /* 0x0000008000087882 */ /* 0x000fe20000000000 */
[----:B------:R-:W-:Y:S01]  /*02c0*/  ELECT P0, URZ, PT ;  /* 0x00000000003f782f */ /* 0x000fe20003800000 */
[----:B------:R-:W-:-:S04]  /*02d0*/  UIADD3 UR8, -UR8, 0x100000, URZ ;  /* 0x0010000008087890 */ /* 0x000fc8000fffe13f */
[----:B------:R-:W-:Y:S02]  /*02e0*/  USHF.L.U32 UR9, UR8, 0xb, URZ ;  /* 0x0000000b08097899 */ /* 0x000fe4000800063f */
[----:B------:R-:W-:Y:S02]  /*02f0*/  USHF.L.U32 UR8, UR8, 0x1, URZ ;  /* 0x0000000108087899 */ /* 0x000fe4000800063f */
[----:B-1----:R-:W-:Y:S02]  /*0300*/  ULEA UR11, UR11, UR4, 0x18 ;  /* 0x000000040b0b7291 */ /* 0x002fe4000f8ec03f */
[----:B------:R-:W-:-:S04]  /*0310*/  UIADD3 UR4, -UR5, 0x100000, URZ ;  /* 0x0010000005047890 */ /* 0x000fc8000fffe13f */
[----:B------:R-:W-:Y:S02]  /*0320*/  USHF.L.U32 UR5, UR4, 0xb, URZ ;  /* 0x0000000b04057899 */ /* 0x000fe4000800063f */
[----:B------:R-:W-:Y:S01]  /*0330*/  USHF.L.U32 UR4, UR4, 0x1, URZ ;  /* 0x0000000104047899 */ /* 0x000fe2000800063f */
[----:B------:R-:W1:Y:S11]  /*0340*/  FENCE.VIEW.ASYNC.S ;  /* 0x00000000000073c6 */ /* 0x000e760000000000 */
[----:B-1----:R1:W2:Y:S01]  /*0350*/  SYNCS.EXCH.64 URZ, [UR11+0xb0050], UR4 ;  /* 0x0b0050040b3f75b2 */ /* 0x0022a20008000100 */
[----:B------:R1:W3:Y:S01]  /*0360*/  SYNCS.EXCH.64 URZ, [UR11+0xb0060], UR8 ;  /* 0x0b0060080b3f75b2 */ /* 0x0002e20008000100 */
[----:B------:R1:W4:Y:S01]  /*0370*/  SYNCS.EXCH.64 URZ, [UR11+0xb0058], UR4 ;  /* 0x0b0058040b3f75b2 */ /* 0x0003220008000100 */
[----:B------:R1:W1:Y:S01]  /*0380*/  SYNCS.EXCH.64 URZ, [UR11+0xb0068], UR8 ;  /* 0x0b0068080b3f75b2 */ /* 0x0002620008000100 */
[----:B------:R-:W-:Y:S01]  /*0390*/  NOP ;  /* 0x0000000000007918 */ /* 0x000fe20000000000 */
.L_x_2:
[----:B------:R-:W5:Y:S01]  /*03a0*/  SHFL.IDX PT, R2, R0, RZ, 0x1f ;  /* 0x00001fff00027589 */ /* 0x000f6200000e0000 */
[----:B------:R-:W-:Y:S01]  /*03b0*/  NOP ;  /* 0x0000000000007918 */ /* 0x000fe20000000000 */
[----:B-----5:R-:W-:-:S13]  /*03c0*/  ISETP.NE.AND P0, PT, R2, RZ, PT ;  /* 0x000000ff0200720c */ /* 0x020fda0003f05270 */
[----:B------:R-:W-:Y:S05]  /*03d0*/  @P0 BRA `(.L_x_3) ;  /* 0x0000000000600947 */ /* 0x000fea0003800000 */
[----:B-1----:R-:W1:Y:S01]  /*03e0*/  S2UR UR5, SR_CgaCtaId ;  /* 0x00000000000579c3 */ /* 0x002e620000008800 */
[----:B------:R-:W-:Y:S01]  /*03f0*/  UMOV UR4, 0x400 ;  /* 0x0000040000047882 */ /* 0x000fe20000000000 */
[----:B------:R-:W-:Y:S01]  /*0400*/  UMOV UR8, 0x1 ;  /* 0x0000000100087882 */ /* 0x000fe20000000000 */
[----:B------:R-:W-:Y:S01]  /*0410*/  UMOV UR12, 0x100 ;  /* 0x00000100000c7882 */ /* 0x000fe20000000000 */
[----:B------:R-:W-:-:S04]  /*0420*/  UIADD3 UR8, -UR8, 0x100000, URZ ;  /* 0x0010000008087890 */ /* 0x000fc8000fffe13f */
[----:B------:R-:W-:Y:S02]  /*0430*/  USHF.L.U32 UR9, UR8, 0xb, URZ ;  /* 0x0000000b08097899 */ /* 0x000fe4000800063f */
[----:B------:R-:W-:Y:S01]  /*0440*/  USHF.L.U32 UR8, UR8, 0x1, URZ ;  /* 0x0000000108087899 */ /* 0x000fe2000800063f */
[----:B------:R-:W-:Y:S01]  /*0450*/  ELECT P0, URZ, PT ;  /* 0x00000000003f782f */ /* 0x000fe20003800000 */
[----:B-1----:R-:W-:Y:S02]  /*0460*/  ULEA UR11, UR5, UR4, 0x18 ;  /* 0x00000004050b7291 */ /* 0x002fe4000f8ec03f */
[----:B------:R-:W-:-:S04]  /*0470*/  UIADD3 UR4, -UR12, 0x100000, URZ ;  /* 0x001000000c047890 */ /* 0x000fc8000fffe13f */
[----:B------:R-:W-:Y:S02]  /*0480*/  USHF.L.U32 UR5, UR4, 0xb, URZ ;  /* 0x0000000b04057899 */ /* 0x000fe4000800063f */
[----:B------:R-:W-:Y:S01]  /*0490*/  USHF.L.U32 UR4, UR4, 0x1, URZ ;  /* 0x0000000104047899 */ /* 0x000fe2000800063f */
[----:B------:R-:W1:Y:S03]  /*04a0*/  FENCE.VIEW.ASYNC.S ;  /* 0x00000000000073c6 */ /* 0x000e660000000000 */
[----:B-1----:R1:W1:Y:S08]  /*04b0*/  SYNCS.EXCH.64 URZ, [UR11+0xb0000], UR8 ;  /* 0x0b0000080b3f75b2 */ /* 0x0022700008000100 */
[----:B------:R1:W1:Y:S01]  /*04c0*/  SYNCS.EXCH.64 URZ, [UR11+0xb0028], UR4 ;  /* 0x0b0028040b3f75b2 */ /* 0x0002620008000100 */
        /* <DEDUP_REMOVED lines=8> */
[----:B------:R-:W-:Y:S01]  /*0550*/  NOP ;  /* 0x0000000000007918 */ /* 0x000fe20000000000 */
.L_x_3:
        /* <DEDUP_REMOVED lines=21> */
[----:B------:R-:W-:Y:S01]  /*06b0*/  NOP ;  /* 0x0000000000007918 */ /* 0x000fe20000000000 */
.L_x_4:
[----:B------:R-:W5:Y:S01]  /*06c0*/  SHFL.IDX PT, R2, R0, RZ, 0x1f ;  /* 0x00001fff00027589 */ /* 0x000f6200000e0000 */
[----:B------:R-:W-:Y:S01]  /*06d0*/  ELECT P0, URZ, PT ;  /* 0x00000000003f782f */ /* 0x000fe20003800000 */
[----:B------:R-:W-:Y:S01]  /*06e0*/  NOP ;  /* 0x0000000000007918 */ /* 0x000fe20000000000 */
[----:B-1----:R-:W-:Y:S02]  /*06f0*/  UMOV UR4, 0x80 ;  /* 0x0000008000047882 */ /* 0x002fe40000000000 */
[C---:B-----5:R-:W-:Y:S02]  /*0700*/  ISETP.NE.OR P0, PT, R2.reuse, RZ, !P0 ;  /* 0x000000ff0200720c */ /* 0x060fe40004705670 */
[----:B------:R-:W-:-:S11]  /*0710*/  ISETP.NE.AND P2, PT, R2, RZ, PT ;  /* 0x000000ff0200720c */ /* 0x000fd60003f45270 */
[----:B------:R-:W-:Y:S01]  /*0720*/  VOTEU.ALL UP0, P0 ;  /* 0x00000000003f7886 */ /* 0x000fe20000000000 */
[----:B------:R-:W-:Y:S01]  /*0730*/  VOTEU.ALL UP2, P0 ;  /* 0x00000000003f7886 */ /* 0x000fe20000040000 */
[----:B------:R-:W-:Y:S01]  /*0740*/  VOTEU.ALL UP3, P0 ;  /* 0x00000000003f7886 */ /* 0x000fe20000060000 */
[----:B------:R-:W-:Y:S02]  /*0750*/  VOTEU.ALL UP4, P0 ;  /* 0x00000000003f7886 */ /* 0x000fe40000080000 */
[----:B------:R-:W1:Y:S01]  /*0760*/  @!UP0 S2UR UR9, SR_CgaCtaId ;  /* 0x00000000000989c3 */ /* 0x000e620000008800 */
[----:B------:R-:W-:Y:S01]  /*0770*/  @!UP0 UMOV UR8, 0x400 ;  /* 0x0000040000088882 */ /* 0x000fe20000000000 */
[----:B------:R-:W-:-:S04]  /*0780*/  @!UP0 UIADD3 UR4, -UR4, 0x100000, URZ ;  /* 0x0010000004048890 */ /* 0x000fc8000fffe13f */
[----:B------:R-:W-:Y:S02]  /*0790*/  @!UP0 USHF.L.U32 UR5, UR4, 0xb, URZ ;  /* 0x0000000b04058899 */ /* 0x000fe4000800063f */
[----:B------:R-:W-:Y:S02]  /*07a0*/  @!UP0 USHF.L.U32 UR4, UR4, 0x1, URZ ;  /* 0x0000000104048899 */ /* 0x000fe4000800063f */
[----:B-1----:R-:W-:Y:S01]  /*07b0*/  @!UP0 ULEA UR8, UR9, UR8, 0x18 ;  /* 0x0000000809088291 */ /* 0x002fe2000f8ec03f */
[----:B------:R-:W-:Y:S01]  /*07c0*/  VOTEU.ALL UP0, P0 ;  /* 0x00000000003f7886 */ /* 0x000fe20000000000 */
[----:B------:R-:W1:Y:S10]  /*07d0*/  FENCE.VIEW.ASYNC.S ;  /* 0x00000000000073c6 */ /* 0x000e740000000000 */
[----:B-1----:R1:W1:Y:S01]  /*07e0*/  @!UP0 SYNCS.EXCH.64 URZ, [UR8+0xb0090], UR4 ;  /* 0x0b009004083f85b2 */ /* 0x0022620008000100 */
[----:B------:R1:W1:Y:S01]  /*07f0*/  @!UP2 SYNCS.EXCH.64 URZ, [UR8+0xb0098], UR4 ;  /* 0x0b009804083fa5b2 */ /* 0x0002620008000100 */
[----:B------:R1:W1:Y:S01]  /*0800*/  @!UP3 SYNCS.EXCH.64 URZ, [UR8+0xb00a0], UR4 ;  /* 0x0b00a004083fb5b2 */ /* 0x0002620008000100 */
[----:B------:R1:W1:Y:S01]  /*0810*/  @!UP4 SYNCS.EXCH.64 URZ, [UR8+0xb00a8], UR4 ;  /* 0x0b00a804083fc5b2 */ /* 0x0002620008000100 */
[----:B------:R-:W-:Y:S01]  /*0820*/  NOP ;  /* 0x0000000000007918 */ /* 0x000fe20000000000 */
[----:B------:R-:W-:Y:S05]  /*0830*/  @P2 BRA `(.L_x_5) ;  /* 0x0000000000582947 */ /* 0x000fea0003800000 */
[----:B-1----:R-:W1:Y:S01]  /*0840*/  S2UR UR5, SR_CgaCtaId ;  /* 0x00000000000579c3 */ /* 0x002e620000008800 */
[----:B------:R-:W-:Y:S01]  /*0850*/  UMOV UR4, 0x400 ;  /* 0x0000040000047882 */ /* 0x000fe20000000000 */
[----:B------:R-:W-:Y:S01]  /*0860*/  UMOV UR8, 0x20 ;  /* 0x0000002000087882 */ /* 0x000fe20000000000 */
[----:B------:R-:W-:Y:S01]  /*0870*/  UMOV UR9, 0x80 ;  /* 0x0000008000097882 */ /* 0x000fe20000000000 */
[----:B------:R-:W-:Y:S01]  /*0880*/  ELECT P0, URZ, PT ;  /* 0x00000000003f782f */ /* 0x000fe20003800000 */
[----:B-1----:R-:W-:Y:S02]  /*0890*/  ULEA UR11, UR5, UR4, 0x18 ;  /* 0x00000004050b7291 */ /* 0x002fe4000f8ec03f */
[----:B------:R-:W-:-:S04]  /*08a0*/  UIADD3 UR4, -UR8, 0x100000, URZ ;  /* 0x0010000008047890 */ /* 0x000fc8000fffe13f */
[----:B------:R-:W-:Y:S02]  /*08b0*/  USHF.L.U32 UR5, UR4, 0xb, URZ ;  /* 0x0000000b04057899 */ /* 0x000fe4000800063f */
[----:B------:R-:W-:Y:S02]  /*08c0*/  USHF.L.U32 UR4, UR4, 0x1, URZ ;  /* 0x0000000104047899 */ /* 0x000fe4000800063f */
        /* <DEDUP_REMOVED lines=13> */
.L_x_5:
[----:B-1----:R-:W-:Y:S01]  /*09a0*/  R2UR UR4, R4 ;  /* 0x00000000040472ca */ /* 0x002fe200000e0000 */
[----:B------:R-:W-:Y:S01]  /*09b0*/  NOP ;  /* 0x0000000000007918 */ /* 0x000fe20000000000 */
[----:B------:R-:W-:Y:S01]  /*09c0*/  MOV R0, UR6 ;  /* 0x0000000600007c02 */ /* 0x000fe20008000f00 */
[----:B--234-:R-:W-:Y:S03]  /*09d0*/  BAR.SYNC.DEFER_BLOCKING 0x0 ;  /* 0x0000000000007b1d */ /* 0x01cfe60000010000 */
[----:B------:R-:W-:-:S07]  /*09e0*/  ISETP.EQ.AND P2, PT, R0, 0x1, P1 ;  /* 0x000000010000780c */ /* 0x000fce0000f42270 */
[----:B------:R-:W-:-:S13]  /*09f0*/  ISETP.NE.AND P0, PT, RZ, UR4, PT ;  /* 0x00000004ff007c0c */ /* 0x000fda000bf05270 */
[----:B------:R-:W-:Y:S05]  /*0a00*/  @!P0 BRA `(.L_x_6) ;  /* 0x0000010800688947 */ /* 0x000fea0003800000 */
[----:B------:R-:W-:-:S06]  /*0a10*/  UISETP.GT.U32.AND UP0, UPT, UR10, 0x3, UPT ;  /* 0x000000030a00788c */ /* 0x000fcc000bf04070 */
[----:B------:R-:W-:-:S13]  /*0a20*/  PLOP3.LUT P0, PT, PT, PT, UP0, 0x80, 0x0 ;  /* 0x000000000000781c */ /* 0x000fda0003f0f008 */
[----:B------:R-:W-:Y:S05]  /*0a30*/  @P0 EXIT ;  /* 0x000000000000094d */ /* 0x000fea0003800000 */
.L_x_7:
[----:B------:R-:W-:-:S08]  /*0a40*/  NOP ;  /* 0x0000000000007918 */ /* 0x000fd00000000000 */
[----:B------:R-:W1:Y:S02]  /*0a50*/  USETMAXREG.TRY_ALLOC.CTAPOOL UP0, 0xf0 ;  /* 0x000000f0000079c8 */ /* 0x000e640008000600 */
[----:B-1----:R-:W-:-:S13]  /*0a60*/  PLOP3.LUT P0, PT, PT, PT, UP0, 0x80, 0x0 ;  /* 0x000000000000781c */ /* 0x002fda0003f0f008 */
[----:B------:R-:W-:Y:S05]  /*0a70*/  @!P0 BRA `(.L_x_7) ;  /* 0xfffffffc00f08947 */ /* 0x000fea000383ffff */
[----:B------:R-:W2:Y:S01]  /*0a80*/  LDL R0, [R1+0x200] ;  /* 0x0002000001007983 */ /* 0x000ea20000100800 */
[----:B------:R-:W1:Y:S01]  /*0a90*/  S2UR UR5, SR_CTAID.X ;  /* 0x00000000000579c3 */ /* 0x000e620000002500 */
[----:B------:R-:W-:Y:S01]  /*0aa0*/  UMOV UR6, URZ ;  /* 0x0000003f00067c82 */ /* 0x000fe20008000000 */
[----:B-1----:R-:W-:Y:S02]  /*0ab0*/  MOV R194, UR5 ;  /* 0x0000000500c27c02 */ /* 0x002fe40008000f00 */
[----:B--2---:R-:W-:-:S13]  /*0ac0*/  R2UR UR4, R0 ;  /* 0x00000000000472ca */ /* 0x004fda00000e0000 */
[----:B------:R-:W-:-:S03]  /*0ad0*/  UISETP.NE.AND UP0, UPT, UR4, 0x1, UPT ;  /* 0x000000010400788c */ /* 0x000fc6000bf05270 */
[----:B------:R-:W-:-:S03]  /*0ae0*/  UMOV UR4, URZ ;  /* 0x0000003f00047c82 */ /* 0x000fc60008000000 */
[----:B------:R-:W-:-:S13]  /*0af0*/  PLOP3.LUT P0, PT, PT, PT, UP0, 0x80, 0x0 ;  /* 0x000000000000781c */ /* 0x000fda0003f0f008 */
[----:B------:R-:W-:Y:S05]  /*0b00*/  @!P0 BRA `(.L_x_8) ;  /* 0x0000000000488947 */ /* 0x000fea0003800000 */
[----:B------:R-:W-:Y:S01]  /*0b10*/  R2UR UR5, R0 ;  /* 0x00000000000572ca */ /* 0x000fe200000e0000 */
[----:B------:R-:W-:-:S12]  /*0b20*/  UMOV UR6, 0x1 ;  /* 0x0000000100067882 */ /* 0x000fd80000000000 */
[----:B------:R-:W-:-:S06]  /*0b30*/  UISETP.NE.AND UP0, UPT, UR5, 0x2, UPT ;  /* 0x000000020500788c */ /* 0x000fcc000bf05270 */
[----:B------:R-:W-:-:S13]  /*0b40*/  PLOP3.LUT P1, PT, PT, PT, UP0, 0x80, 0x0 ;  /* 0x000000000000781c */ /* 0x000fda0003f2f008 */
[----:B------:R-:W-:Y:S05]  /*0b50*/  @!P1 BRA `(.L_x_8) ;  /* 0x0000000000349947 */ /* 0x000fea0003800000 */
[----:B------:R-:W-:-:S13]  /*0b60*/  R2UR UR4, R0 ;  /* 0x00000000000472ca */ /* 0x000fda00000e0000 */
[----:B------:R-:W-:-:S06]  /*0b70*/  UISETP.NE.AND UP0, UPT, UR4, 0x3, UPT ;  /* 0x000000030400788c */ /* 0x000fcc000bf05270 */
[----:B------:R-:W-:-:S13]  /*0b80*/  PLOP3.LUT P1, PT, PT, PT, UP0, 0x80, 0x0 ;  /* 0x000000000000781c */ /* 0x000fda0003f2f008 */
[----:B------:R-:W-:Y:S05]  /*0b90*/  @!P1 BRA `(.L_x_9) ;  /* 0x00000000001c9947 */ /* 0x000fea0003800000 */
[----:B------:R-:W-:-:S13]  /*0ba0*/  R2UR UR4, R0 ;  /* 0x00000000000472ca */ /* 0x000fda00000e0000 */
[----:B------:R-:W-:-:S11]  /*0bb0*/  UISETP.NE.AND UP0, UPT, UR4, 0x4, UPT ;  /* 0x000000040400788c */ /* 0x000fd6000bf05270 */
[----:B------:R-:W-:Y:S01]  /*0bc0*/  @!UP0 UMOV UR4, 0x1 ;  /* 0x0000000100048882 */ /* 0x000fe20000000000 */
[----:B------:R-:W-:Y:S01]  /*0bd0*/  @!UP0 UMOV UR6, 0x1 ;  /* 0x0000000100068882 */ /* 0x000fe20000000000 */
[----:B------:R-:W-:Y:S01]  /*0be0*/  @UP0 UMOV UR4, URZ ;  /* 0x0000003f00040c82 */ /* 0x000fe20008000000 */
[----:B------:R-:W-:Y:S01]  /*0bf0*/  @UP0 UMOV UR6, URZ ;  /* 0x0000003f00060c82 */ /* 0x000fe20008000000 */
[----:B------:R-:W-:Y:S05]  /*0c00*/  BRA `(.L_x_8) ;  /* 0x0000000000087947 */ /* 0x000fea0003800000 */
.L_x_9:
[----:B------:R-:W-:Y:S01]  /*0c10*/  UMOV UR4, 0x1 ;  /* 0x0000000100047882 */ /* 0x000fe20000000000 */
[----:B------:R-:W-:-:S05]  /*0c20*/  UMOV UR6, URZ ;  /* 0x0000003f00067c82 */ /* 0x000fca0008000000 */
.L_x_8:
[----:B------:R-:W-:Y:S05]  /*0c30*/  @!P0 BRA `(.L_x_10) ;  /* 0x0000000000608947 */ /* 0x000fea0003800000 */
[----:B------:R-:W-:-:S13]  /*0c40*/  R2UR UR5, R0 ;  /* 0x00000000000572ca */ /* 0x000fda00000e0000 */
        /* <DEDUP_REMOVED lines=10> */
[----:B------:R-:W-:Y:S05]  /*0cf0*/  @P0 BRA `(.L_x_13) ;  /* 0x00000000003c0947 */ /* 0x000fea0003800000 */
[----:B------:R-:W-:-:S13]  /*0d00*/  R2UR UR5, R194 ;  /* 0x00000000c20572ca */ /* 0x000fda00000e0000 */
[----:B------:R-:W-:-:S06]  /*0d10*/  ULEA UR5, UR5, 0x3, 0x1 ;  /* 0x0000000305057891 */ /* 0x000fcc000f8e083f */
[----:B------:R-:W-:Y:S01]  /*0d20*/  MOV R194, UR5 ;  /* 0x0000000500c27c02 */ /* 0x000fe20008000f00 */
[----:B------:R-:W-:Y:S06]  /*0d30*/  BRA `(.L_x_13) ;  /* 0x00000000002c7947 */ /* 0x000fec0003800000 */
.L_x_12:
[----:B------:R-:W-:-:S13]  /*0d40*/  R2UR UR5, R194 ;  /* 0x00000000c20572ca */ /* 0x000fda00000e0000 */
[----:B------:R-:W-:-:S06]  /*0d50*/  ULEA UR5, UR5, 0x2, 0x1 ;  /* 0x0000000205057891 */ /* 0x000fcc000f8e083f */
[----:B------:R-:W-:Y:S01]  /*0d60*/  MOV R194, UR5 ;  /* 0x0000000500c27c02 */ /* 0x000fe20008000f00 */
[----:B------:R-:W-:Y:S06]  /*0d70*/  BRA `(.L_x_13) ;  /* 0x00000000001c7947 */ /* 0x000fec0003800000 */
.L_x_11:
[----:B------:R-:W-:-:S13]  /*0d80*/  R2UR UR5, R194 ;  /* 0x00000000c20572ca */ /* 0x000fda00000e0000 */
[----:B------:R-:W-:-:S06]  /*0d90*/  ULEA UR5, UR5, 0x1, 0x1 ;  /* 0x0000000105057891 */ /* 0x000fcc000f8e083f */
[----:B------:R-:W-:Y:S01]  /*0da0*/  MOV R194, UR5 ;  /* 0x0000000500c27c02 */ /* 0x000fe20008000f00 */
[----:B------:R-:W-:Y:S06]  /*0db0*/  BRA `(.L_x_13) ;  /* 0x00000000000c7947 */ /* 0x000fec0003800000 */
.L_x_10:
[----:B------:R-:W-:-:S13]  /*0dc0*/  R2UR UR5, R194 ;  /* 0x00000000c20572ca */ /* 0x000fda00000e0000 */
[----:B------:R-:W-:-:S06]  /*0dd0*/  USHF.L.U32 UR5, UR5, 0x1, URZ ;  /* 0x0000000105057899 */ /* 0x000fcc000800063f */
[----:B------:R-:W-:-:S07]  /*0de0*/  MOV R194, UR5 ;  /* 0x0000000500c27c02 */ /* 0x000fce0008000f00 */
.L_x_13:
[----:B------:R-:W-:-:S04]  /*0df0*/  ULOP3.LUT UR5, UR7, 0x1, URZ, 0xfc, !UPT ;  /* 0x0000000107057892 */ /* 0x000fc8000f8efc3f */
[----:B------:R-:W-:-:S06]  /*0e00*/  UISETP.NE.AND UP0, UPT, UR5, 0x3, UPT ;  /* 0x000000030500788c */ /* 0x000fcc000bf05270 */
[----:B------:R-:W-:-:S13]  /*0e10*/  PLOP3.LUT P0, PT, PT, PT, UP0, 0x80, 0x0 ;  /* 0x000000000000781c */ /* 0x000fda0003f0f008 */
[----:B------:R-:W-:Y:S05]  /*0e20*/  @!P0 BRA `(.L_x_14) ;  /* 0x0000000000048947 */ /* 0x000fea0003800000 */
[----:B------:R-:W-:Y:S01]  /*0e30*/  BPT.TRAP 0x1 ;  /* 0x000000040000795c */ /* 0x000fe20000300000 */
.L_x_14:
[----:B------:R-:W1:Y:S01]  /*0e40*/  S2UR UR8, SR_CgaCtaId ;  /* 0x00000000000879c3 */ /* 0x000e620000008800 */
[----:B------:R-:W-:Y:S01]  /*0e50*/  UMOV UR5, 0x400 ;  /* 0x0000040000057882 */ /* 0x000fe20000000000 */
[----:B------:R-:W-:-:S04]  /*0e60*/  MOV R0, UR4 ;  /* 0x0000000400007c02 */ /* 0x000fc80008000f00 */
[----:B------:R-:W-:Y:S01]  /*0e70*/  SHF.L.U32 R0, R0, 0x1f, RZ ;  /* 0x0000001f00007819 */ /* 0x000fe200000006ff */
[----:B-1----:R-:W-:-:S04]  /*0e80*/  ULEA UR9, UR8, UR5, 0x18 ;  /* 0x0000000508097291 */ /* 0x002fc8000f8ec03f */
[----:B------:R-:W-:Y:S02]  /*0e90*/  ULEA UR5, UR6, UR9, 0x3 ;  /* 0x0000000906057291 */ /* 0x000fe4000f8e183f */
[----:B------:R-:W-:-:S07]  /*0ea0*/  MOV R183, UR9 ;  /* 0x0000000900b77c02 */ /* 0x000fce0008000f00 */
[----:B------:R-:W1:Y:S02]  /*0eb0*/  SYNCS.PHASECHK.TRANS64.TRYWAIT P1, [UR5+0xb0050], R0 ;  /* 0x0b005000ff0075a7 */ /* 0x000e640008020145 */
[----:B-1----:R-:W-:Y:S05]  /*0ec0*/  @!P1 BRA `(.L_x_15) ;  /* 0x0000011c00349947 */ /* 0x002fea0003800000 */
.L_x_101:
[----:B------:R-:W-:Y:S05]  /*0ed0*/  @!P0 BRA `(.L_x_16) ;  /* 0x0000000000048947 */ /* 0x000fea0003800000 */
[----:B------:R-:W-:Y:S01]  /*0ee0*/  BPT.TRAP 0x1 ;  /* 0x000000040000795c */ /* 0x000fe20000300000 */
.L_x_16:
[----:B------:R-:W-:Y:S02]  /*0ef0*/  R2UR UR4, R183 ;  /* 0x00000000b70472ca */ /* 0x000fe400000e0000 */
[----:B------:R-:W-:Y:S02]  /*0f00*/  SHF.L.U32 R2, RZ, 0x1f, RZ ;  /* 0x0000001fff027819 */ /* 0x000fe400000006ff */
[----:B------:R-:W-:-:S09]  /*0f10*/  ISETP.NE.AND P2, PT, RZ, UR10, PT ;  /* 0x0000000aff007c0c */ /* 0x000fd2000bf45270 */
[----:B------:R-:W2:Y:S01]  /*0f20*/  SYNCS.PHASECHK.TRANS64.TRYWAIT P1, [UR4+0xb0000], R2 ;  /* 0x0b000002ff0075a7 */ /* 0x000ea20008020144 */
[----:B------:R-:W-:Y:S01]  /*0f30*/  UIADD3 UR11, UR4, 0xb0090, URZ ;  /* 0x000b0090040b7890 */ /* 0x000fe2000fffe03f */
[----:B--2---:R-:W-:Y:S11]  /*0f40*/  @!P1 BRA `(.L_x_17) ;  /* 0x0000011c002c9947 */ /* 0x004ff60003800000 */
.L_x_102:
[----:B-1----:R-:W2:Y:S01]  /*0f50*/  LDL R0, [R1+0x200] ;  /* 0x0002000001007983 */ /* 0x002ea20000100800 */
[----:B------:R-:W-:Y:S01]  /*0f60*/  ULEA UR10, UR10, UR11, 0x3 ;  /* 0x0000000b0a0a7291 */ /* 0x000fe2000f8e183f */
[----:B--2---:R-:W-:Y:S02]  /*0f70*/  R2UR UR4, R0 ;  /* 0x00000000000472ca */ /* 0x004fe400000e0000 */
[----:B------:R-:W-:-:S04]  /*0f80*/  SEL R0, RZ, 0x1, P2 ;  /* 0x00000001ff007807 */ /* 0x000fc80001000000 */
[----:B------:R-:W-:-:S04]  /*0f90*/  SHF.L.U32 R0, R0, 0x1f, RZ ;  /* 0x0000001f00007819 */ /* 0x000fc800000006ff */
[----:B------:R-:W1:Y:S03]  /*0fa0*/  SYNCS.PHASECHK.TRANS64.TRYWAIT P1, [UR10], R0 ;  /* 0x00000000ff0075a7 */ /* 0x000e66000802014a */
[----:B------:R-:W-:-:S04]  /*0fb0*/  UIADD3 UR14, UR4, -0x1, URZ ;  /* 0xffffffff040e7890 */ /* 0x000fc8000fffe03f */
[----:B------:R-:W-:Y:S01]  /*0fc0*/  USHF.L.U32 UR14, UR14, 0x3, URZ ;  /* 0x000000030e0e7899 */ /* 0x000fe2000800063f */
[----:B-1----:R-:W-:Y:S11]  /*0fd0*/  @!P1 BRA `(.L_x_18) ;  /* 0x0000011c00249947 */ /* 0x002ff60003800000 */
.L_x_103:
[----:B------:R-:W-:Y:S01]  /*0fe0*/  R2UR UR5, R183 ;  /* 0x00000000b70572ca */ /* 0x000fe200000e0000 */
[----:B------:R-:W-:Y:S01]  /*0ff0*/  WARPGROUP.ARRIVE ;  /* 0x00000000000079c5 */ /* 0x000fe20000000000 */
[----:B------:R-:W-:Y:S01]  /*1000*/  UMOV UR9, 0x40000040 ;  /* 0x4000004000097882 */ /* 0x000fe20000000000 */
[----:B------:R-:W-:Y:S01]  /*1010*/  UMOV UR19, 0x40000040 ;  /* 0x4000004000137882 */ /* 0x000fe20000000000 */
[----:B------:R-:W-:Y:S01]  /*1020*/  UMOV UR17, UR9 ;  /* 0x0000000900117c82 */ /* 0x000fe20008000000 */
[----:B------:R-:W-:Y:S01]  /*1030*/  MOV R191, UR9 ;  /* 0x0000000900bf7c02 */ /* 0x000fe20008000f00 */
[----:B------:R-:W-:Y:S01]  /*1040*/  UMOV UR9, 0x40000040 ;  /* 0x4000004000097882 */ /* 0x000fe20000000000 */
[----:B------:R-:W-:Y:S01]  /*1050*/  UMOV UR13, 0x40000040 ;  /* 0x40000040000d7882 */ /* 0x000fe20000000000 */
[----:B------:R-:W-:Y:S01]  /*1060*/  MOV R189, UR9 ;  /* 0x0000000900bd7c02 */ /* 0x000fe20008000f00 */
[----:B------:R-:W-:Y:S01]  /*1070*/  UMOV UR21, 0x40000040 ;  /* 0x4000004000157882 */ /* 0x000fe20000000000 */
[----:B------:R-:W-:Y:S01]  /*1080*/  UMOV UR23, 0x40000040 ;  /* 0x4000004000177882 */ /* 0x000fe20000000000 */
[----:B------:R-:W-:Y:S01]  /*1090*/  UMOV UR25, 0x40000040 ;  /* 0x4000004000197882 */ /* 0x000fe20000000000 */
[----:B------:R-:W-:Y:S01]  /*10a0*/  UMOV UR27, 0x40000040 ;  /* 0x40000040001b7882 */ /* 0x000fe20000000000 */
[----:B------:R-:W-:-:S02]  /*10b0*/  USHF.R.U32.HI UR4, URZ, 0x4, UR5 ;  /* 0x000000043f047899 */ /* 0x000fc40008011605 */
[----:B------:R-:W-:Y:S02]  /*10c0*/  UIADD3 UR5, UR5, 0x10000, URZ ;  /* 0x0001000005057890 */ /* 0x000fe4000fffe03f */
[----:B------:R-:W-:Y:S02]  /*10d0*/  ULOP3.LUT UR4, UR4, 0x3fff, URZ, 0xc0, !UPT ;  /* 0x00003fff04047892 */ /* 0x000fe4000f8ec03f */
[----:B------:R-:W-:Y:S02]  /*10e0*/  USHF.R.U32.HI UR5, URZ, 0x4, UR5 ;  /* 0x000000043f057899 */ /* 0x000fe40008011605 */
[----:B------:R-:W-:Y:S02]  /*10f0*/  ULOP3.LUT UR4, UR4, 0x10000, URZ, 0xfc, !UPT ;  /* 0x0001000004047892 */ /* 0x000fe4000f8efc3f */
[----:B------:R-:W-:Y:S02]  /*1100*/  ULOP3.LUT UR10, UR5, 0x3fff, URZ, 0xc0, !UPT ;  /* 0x00003fff050a7892 */ /* 0x000fe4000f8ec03f */
[----:B------:R-:W-:-:S02]  /*1110*/  ULEA UR6, UR6, UR4, 0xb ;  /* 0x0000000406067291 */ /* 0x000fc4000f8e583f */
[----:B------:R-:W-:Y:S02]  /*1120*/  ULOP3.LUT UR15, UR10, 0x10000, URZ, 0xfc, !UPT ;  /* 0x000100000a0f7892 */ /* 0x000fe4000f8efc3f */
[----:B------:R-:W-:Y:S01]  /*1130*/  UIADD3 UR4, UR6, 0x2, URZ ;  /* 0x0000000206047890 */ /* 0x000fe2000fffe03f */
[----:B------:R-:W-:Y:S02]  /*1140*/  UMOV UR5, 0x40000040 ;  /* 0x4000004000057882 */ /* 0x000fe40000000000 */
[----:B------:R-:W-:Y:S01]  /*1150*/  UMOV UR8, UR6 ;  /* 0x0000000600087c82 */ /* 0x000fe20008000000 */
[----:B------:R-:W-:Y:S01]  /*1160*/  UIADD3 UR12, UR6, 0x200, URZ ;  /* 0x00000200060c7890 */ /* 0x000fe2000fffe03f */
[----:B------:R-:W-:Y:S01]  /*1170*/  MOV R190, UR8 ;  /* 0x0000000800be7c02 */ /* 0x000fe20008000f00 */
[----:B------:R-:W-:Y:S01]  /*1180*/  UMOV UR16, UR8 ;  /* 0x0000000800107c82 */ /* 0x000fe20008000000 */
[----:B------:R-:W-:Y:S01]  /*1190*/  UMOV UR18, UR15 ;  /* 0x0000000f00127c82 */ /* 0x000fe20008000000 */
[----:B------:R-:W-:Y:S01]  /*11a0*/  UMOV UR8, UR4 ;  /* 0x0000000400087c82 */ /* 0x000fe20008000000 */
[----:B------:R-:W-:Y:S01]  /*11b0*/  HGMMA.64x256x16.F32.BF16 R24, gdesc[UR16], RZ, !UPT, gsb0 ;  /* 0x03e00000101879f0 */ /* 0x000fe2000c0018ff */
[----:B------:R-:W-:Y:S01]  /*11c0*/  UIADD3 UR18, UR15, 0x2, URZ ;  /* 0x000000020f127890 */ /* 0x000fe2000fffe03f */
[----:B------:R-:W-:Y:S01]  /*11d0*/  MOV R188, UR8 ;  /* 0x0000000800bc7c02 */ /* 0x000fe20008000f00 */
[----:B------:R-:W-:Y:S01]  /*11e0*/  UMOV UR16, UR8 ;  /* 0x0000000800107c82 */ /* 0x000fe20008000000 */
[----:B------:R-:W-:Y:S01]  /*11f0*/  UMOV UR17, UR9 ;  /* 0x0000000900117c82 */ /* 0x000fe20008000000 */
[----:B------:R-:W-:Y:S01]  /*1200*/  UMOV UR19, 0x40000040 ;  /* 0x4000004000137882 */ /* 0x000fe20000000000 */
[----:B------:R-:W-:Y:S01]  /*1210*/  UIADD3 UR4, UR6, 0x4, URZ ;  /* 0x0000000406047890 */ /* 0x000fe2000fffe03f */
[----:B------:R-:W-:Y:S01]  /*1220*/  MOV R193, UR15 ;  /* 0x0000000f00c17c02 */ /* 0x000fe20008000f00 */
[----:B------:R-:W-:Y:S01]  /*1230*/  UIADD3 UR8, UR6, 0x6, URZ ;  /* 0x0000000606087890 */ /* 0x000fe2000fffe03f */
[----:B------:R-:W-:Y:S01]  /*1240*/  UMOV UR9, 0x40000040 ;  /* 0x4000004000097882 */ /* 0x000fe20000000000 */
[----:B------:R-:W-:-:S02]  /*1250*/  UIADD3 UR20, UR6, 0x204, URZ ;  /* 0x0000020406147890 */ /* 0x000fc4000fffe03f */
[----:B------:R-:W-:Y:S02]  /*1260*/  UIADD3 UR22, UR15, 0x804, URZ ;  /* 0x000008040f167890 */ /* 0x000fe4000fffe03f */
[----:B------:R-:W-:Y:S02]  /*1270*/  UIADD3 UR24, UR6, 0x206, URZ ;  /* 0x0000020606187890 */ /* 0x000fe4000fffe03f */
[----:B------:R-:W-:Y:S02]  /*1280*/  UIADD3 UR26, UR15, 0x806, URZ ;  /* 0x000008060f1a7890 */ /* 0x000fe4000fffe03f */
[----:B------:R-:W-:Y:S02]  /*1290*/  UIADD3 UR28, UR6, 0x400, URZ ;  /* 0x00000400061c7890 */ /* 0x000fe4000fffe03f */
[----:B------:R-:W-:Y:S01]  /*12a0*/  UIADD3 UR30, UR15, 0x1000, URZ ;  /* 0x000010000f1e7890 */ /* 0x000fe2000fffe03f */
[----:B------:R-:W-:Y:S01]  /*12b0*/  UMOV UR29, 0x40000040 ;  /* 0x40000040001d7882 */ /* 0x000fe20000000000 */
[----:B------:R-:W-:Y:S01]  /*12c0*/  UMOV UR31, 0x40000040 ;  /* 0x40000040001f7882 */ /* 0x000fe20000000000 */
[----:B------:R-:W-:-:S02]  /*12d0*/  UIADD3 UR32, UR6, 0x402, URZ ;  /* 0x0000040206207890 */ /* 0x000fc4000fffe03f */
[----:B------:R-:W-:Y:S01]  /*12e0*/  UIADD3 UR34, UR15, 0x1002, URZ ;  /* 0x000010020f227890 */ /* 0x000fe2000fffe03f */
[----:B------:R-:W-:Y:S01]  /*12f0*/  UMOV UR33, 0x40000040 ;  /* 0x4000004000217882 */ /* 0x000fe20000000000 */
[----:B------:R-:W-:Y:S01]  /*1300*/  UMOV UR35, 0x40000040 ;  /* 0x4000004000237882 */ /* 0x000fe20000000000 */
[----:B------:R-:W-:Y:S02]  /*1310*/  UIADD3 UR36, UR6, 0x404, URZ ;  /* 0x0000040406247890 */ /* 0x000fe4000fffe03f */
[----:B------:R-:W-:Y:S01]  /*1320*/  UIADD3 UR38, UR15, 0x1004, URZ ;  /* 0x000010040f267890 */ /* 0x000fe2000fffe03f */
[----:B------:R-:W-:Y:S01]  /*1330*/  UMOV UR37, 0x40000040 ;  /* 0x4000004000257882 */ /* 0x000fe20000000000 */
[----:B------:R-:W-:Y:S01]  /*1340*/  UMOV UR39, 0x40000040 ;  /* 0x4000004000277882 */ /* 0x000fe20000000000 */
        /* <DEDUP_REMOVED lines=20> */
[----:B------:R-:W-:Y:S01]  /*1490*/  ULOP3.LUT UR14, UR14, 0x8, URZ, 0xc, !UPT ;  /* 0x000000080e0e7892 */ /* 0x000fe2000f8e0c3f */
[----:B------:R-:W-:Y:S02]  /*14a0*/  WARPGROUP.DEPBAR.LE gsb0, 0x0 ;  /* 0x00008000000079c5 */ /* 0x000fe40000010000 */
[----:B------:R-:W-:-:S06]  /*14b0*/  WARPGROUP.ARRIVE ;  /* 0x00000000000079c5 */ /* 0x000fcc0000000000 */
[----:B------:R-:W-:Y:S01]  /*14c0*/  HGMMA.64x256x16.F32.BF16 R24, gdesc[UR16], R24, gsb0 ;  /* 0x03e00000101879f0 */ /* 0x000fe20008001818 */
[----:B------:R-:W-:Y:S01]  /*14d0*/  UIADD3 UR18, UR15, 0x4, URZ ;  /* 0x000000040f127890 */ /* 0x000fe2000fffe03f */
[----:B------:R-:W-:Y:S01]  /*14e0*/  UMOV UR16, UR4 ;  /* 0x0000000400107c82 */ /* 0x000fe20008000000 */
[----:B------:R-:W-:Y:S01]  /*14f0*/  UMOV UR17, UR5 ;  /* 0x0000000500117c82 */ /* 0x000fe20008000000 */
[----:B------:R-:W-:Y:S01]  /*1500*/  UMOV UR19, 0x40000040 ;  /* 0x4000004000137882 */ /* 0x000fe20000000000 */
[----:B------:R-:W-:Y:S02]  /*1510*/  WARPGROUP.DEPBAR.LE gsb0, 0x0 ;  /* 0x00008000000079c5 */ /* 0x000fe40000010000 */
[----:B------:R-:W-:-:S15]  /*1520*/  WARPGROUP.ARRIVE ;  /* 0x00000000000079c5 */ /* 0x000fde0000000000 */
[----:B------:R-:W-:-:S06]  /*1530*/  NOP ;  /* 0x0000000000007918 */ /* 0x000fcc0000000000 */
        /* <DEDUP_REMOVED lines=17> */
[----:B------:R-:W-:Y:S02]  /*1650*/  UIADD3 UR16, UR6, 0x202, URZ ;  /* 0x0000020206107890 */ /* 0x000fe4000fffe03f */
[----:B------:R-:W-:Y:S01]  /*1660*/  UIADD3 UR18, UR15, 0x802, URZ ;  /* 0x000008020f127890 */ /* 0x000fe2000fffe03f */
[----:B------:R-:W-:Y:S01]  /*1670*/  UMOV UR17, 0x40000040 ;  /* 0x4000004000117882 */ /* 0x000fe20000000000 */
[----:B------:R-:W-:Y:S01]  /*1680*/  UMOV UR19, 0x40000040 ;  /* 0x4000004000137882 */ /* 0x000fe20000000000 */
[----:B------:R-:W-:Y:S01]  /*1690*/  ULDC UR6, c[0x0][0x604] ;  /* 0x0001810000067ab9 */ /* 0x000fe20000000800 */
[----:B------:R-:W-:Y:S01]  /*16a0*/  ULDC UR15, c[0x0][0x604] ;  /* 0x00018100000f7ab9 */ /* 0x000fe20000000800 */
[----:B------:R-:W-:Y:S02]  /*16b0*/  WARPGROUP.DEPBAR.LE gsb0, 0x0 ;  /* 0x00008000000079c5 */ /* 0x000fe40000010000 */
[----:B------:R-:W-:-:S15]  /*16c0*/  WARPGROUP.ARRIVE ;  /* 0x00000000000079c5 */ /* 0x000fde0000000000 */
[----:B------:R-:W-:-:S03]  /*16d0*/  NOP ;  /* 0x0000000000007918 */ /* 0x000fc60000000000 */
[----:B------:R-:W-:Y:S01]  /*16e0*/  HGMMA.64x256x16.F32.BF16 R24, gdesc[UR16], R24, gsb0 ;  /* 0x03e00000101879f0 */ /* 0x000fe20008001818 */
[----:B------:R-:W-:Y:S01]  /*16f0*/  ULDC UR18, c[0x0][0x604] ;  /* 0x0001810000127ab9 */ /* 0x000fe20000000800 */
[----:B------:R-:W-:Y:S01]  /*1700*/  ULDC UR19, c[0x0][0x604] ;  /* 0x0001810000137ab9 */ /* 0x000fe20000000800 */
[----:B------:R-:W-:Y:S02]  /*1710*/  WARPGROUP.DEPBAR.LE gsb0, 0x0 ;  /* 0x00008000000079c5 */ /* 0x000fe40000010000 */
[----:B------:R-:W-:-:S15]  /*1720*/  WARPGROUP.ARRIVE ;  /* 0x00000000000079c5 */ /* 0x000fde0000000000 */
[----:B------:R-:W-:-:S08]  /*1730*/  NOP ;  /* 0x0000000000007918 */ /* 0x000fd00000000000 */
        /* <DEDUP_REMOVED lines=13> */
[----:B------:R-:W-:Y:S02]  /*1810*/  ULDC UR30, c[0x0][0x604] ;  /* 0x00018100001e7ab9 */ /* 0x000fe40000000800 */
[----:B------:R-:W-:Y:S02]  /*1820*/  WARPGROUP.DEPBAR.LE gsb0, 0x0 ;  /* 0x00008000000079c5 */ /* 0x000fe40000010000 */
[----:B------:R-:W-:-:S15]  /*1830*/  WARPGROUP.ARRIVE ;  /* 0x00000000000079c5 */ /* 0x000fde0000000000 */
[----:B------:R-:W-:-:S08]  /*1840*/  NOP ;  /* 0x0000000000007918 */ /* 0x000fd00000000000 */
[----:B------:R-:W-:Y:S03]  /*1850*/  HGMMA.64x256x16.F32.BF16 R24, gdesc[UR32], R24, gsb0 ;  /* 0x03e00000201879f0 */ /* 0x000fe60008001818 */
        /* <DEDUP_REMOVED lines=25> */
[----:B-1----:R-:W-:-:S04]  /*19f0*/  FMNMX R3, R24, R25, !PT ;  /* 0x0000001918037209 */ /* 0x002fc80007800000 */
[----:B------:R-:W-:-:S04]  /*1a00*/  FMNMX R0, R28, R3, !PT ;  /* 0x000000031c007209 */ /* 0x000fc80007800000 */
        /* <DEDUP_REMOVED lines=9> */
[----:B------:R-:W-:Y:S02]  /*1aa0*/  FMNMX R0, R48, R3, !PT ;  /* 0x0000000330007209 */ /* 0x000fe40007800000 */
[----:B------:R-:W-:Y:S02]  /*1ab0*/  FMNMX R3, R26, R27, !PT ;  /* 0x0000001b1a037209 */ /* 0x000fe40007800000 */
[----:B------:R-:W-:Y:S02]  /*1ac0*/  FMNMX R5, R49, R0, !PT ;  /* 0x0000000031057209 */ /* 0x000fe40007800000 */
[----:B------:R-:W-:Y:S02]  /*1ad0*/  FMNMX R0, R30, R3, !PT ;  /* 0x000000031e007209 */ /* 0x000fe40007800000 */
[----:B------:R-:W-:Y:S02]  /*1ae0*/  FMNMX R4, R52, R5, !PT ;  /* 0x0000000534047209 */ /* 0x000fe40007800000 */
[----:B------:R-:W-:-:S02]  /*1af0*/  FMNMX R3, R31, R0, !PT ;  /* 0x000000001f037209 */ /* 0x000fc40007800000 */
        /* <DEDUP_REMOVED lines=97> */
[----:B------:R-:W-:-:S03]  /*2110*/  FMNMX R0, R130, R3, !PT ;  /* 0x0000000382007209 */ /* 0x000fc60007800000 */
[----:B------:R-:W1:Y:S01]  /*2120*/  SHFL.BFLY PT, R5, R4, 0x1, 0x1f ;  /* 0x0c201f0004057f89 */ /* 0x000e6200000e0000 */
[----:B------:R-:W-:-:S04]  /*2130*/  FMNMX R3, R131, R0, !PT ;  /* 0x0000000083037209 */ /* 0x000fc80007800000 */
[----:B------:R-:W-:-:S04]  /*2140*/  FMNMX R0, R134, R3, !PT ;  /* 0x0000000386007209 */ /* 0x000fc80007800000 */
[----:B------:R-:W-:-:S04]  /*2150*/  FMNMX R3, R135, R0, !PT ;  /* 0x0000000087037209 */ /* 0x000fc80007800000 */
[----:B------:R-:W-:-:S04]  /*2160*/  FMNMX R0, R138, R3, !PT ;  /* 0x000000038a007209 */ /* 0x000fc80007800000 */
[----:B------:R-:W-:-:S04]  /*2170*/  FMNMX R3, R139, R0, !PT ;  /* 0x000000008b037209 */ /* 0x000fc80007800000 */
[----:B------:R-:W-:Y:S02]  /*2180*/  FMNMX R0, R142, R3, !PT ;  /* 0x000000038e007209 */ /* 0x000fe40007800000 */
[----:B-1----:R-:W-:Y:S02]  /*2190*/  FMNMX R5, R4, R5, !PT ;  /* 0x0000000504057209 */ /* 0x002fe40007800000 */
[----:B------:R-:W-:-:S03]  /*21a0*/  FMNMX R3, R143, R0, !PT ;  /* 0x000000008f037209 */ /* 0x000fc60007800000 */
[----:B------:R-:W1:Y:S01]  /*21b0*/  SHFL.BFLY PT, R182, R5, 0x2, 0x1f ;  /* 0x0c401f0005b67f89 */ /* 0x000e6200000e0000 */
[----:B------:R-:W-:-:S04]  /*21c0*/  FMNMX R0, R146, R3, !PT ;  /* 0x0000000392007209 */ /* 0x000fc80007800000 */
[----:B------:R-:W-:-:S04]  /*21d0*/  FMNMX R3, R147, R0, !PT ;  /* 0x0000000093037209 */ /* 0x000fc80007800000 */
[----:B------:R-:W-:-:S04]  /*21e0*/  FMNMX R0, R150, R3, !PT ;  /* 0x0000000396007209 */ /* 0x000fc80007800000 */
[----:B------:R-:W-:-:S05]  /*21f0*/  FMNMX R3, R151, R0, !PT ;  /* 0x0000000097037209 */ /* 0x000fca0007800000 */
[----:B------:R-:W2:Y:S01]  /*2200*/  SHFL.BFLY PT, R4, R3, 0x1, 0x1f ;  /* 0x0c201f0003047f89 */ /* 0x000ea200000e0000 */
[----:B-1----:R-:W-:-:S04]  /*2210*/  FMNMX R182, R5, R182, !PT ;  /* 0x000000b605b67209 */ /* 0x002fc80007800000 */
[----:B------:R-:W-:-:S04]  /*2220*/  FSETP.NEU.AND P1, PT, R182, -INF , PT ;  /* 0xff800000b600780b */ /* 0x000fc80003f2d000 */
[----:B------:R-:W-:-:S05]  /*2230*/  FSEL R0, R182, RZ, P1 ;  /* 0x000000ffb6007208 */ /* 0x000fca0000800000 */
[----:B------:R-:W-:Y:S01]  /*2240*/  FMUL R0, R0, UR6 ;  /* 0x0000000600007c20 */ /* 0x000fe20008400000 */
[----:B------:R-:W-:-:S03]  /*2250*/  ULDC UR6, c[0x0][0x604] ;  /* 0x0001810000067ab9 */ /* 0x000fc60000000800 */
[--C-:B------:R-:W-:Y:S01]  /*2260*/  FFMA R24, R24, UR6, -R0.reuse ;  /* 0x0000000618187c23 */ /* 0x100fe20008000800 */
[----:B------:R-:W-:Y:S01]  /*2270*/  ULDC UR6, c[0x0][0x604] ;  /* 0x0001810000067ab9 */ /* 0x000fe20000000800 */
[----:B--2---:R-:W-:Y:S01]  /*2280*/  FMNMX R4, R3, R4, !PT ;  /* 0x0000000403047209 */ /* 0x004fe20007800000 */
[--C-:B------:R-:W-:Y:S01]  /*2290*/  FFMA R3, R25, UR6, -R0.reuse ;  /* 0x0000000619037c23 */ /* 0x100fe20008000800 */
[----:B------:R-:W-:Y:S01]  /*22a0*/  ULDC UR6, c[0x0][0x604] ;  /* 0x0001810000067ab9 */ /* 0x000fe20000000800 */
[----:B------:R-:W-:Y:S01]  /*22b0*/  FSETP.GEU.AND P6, PT, R24, -126, PT ;  /* 0xc2fc00001800780b */ /* 0x000fe20003fce000 */
[--C-:B------:R-:W-:Y:S01]  /*22c0*/  FFMA R28, R28, UR6, -R0.reuse ;  /* 0x000000061c1c7c23 */ /* 0x100fe20008000800 */
[----:B------:R-:W1:Y:S01]  /*22d0*/  SHFL.BFLY PT, R181, R4, 0x2, 0x1f ;  /* 0x0c401f0004b57f89 */ /* 0x000e6200000e0000 */
[----:B------:R-:W-:Y:S01]  /*22e0*/  FSETP.GEU.AND P5, PT, R3, -126, PT ;  /* 0xc2fc00000300780b */ /* 0x000fe20003fae000 */
[----:B------:R-:W-:Y:S02]  /*22f0*/  ULDC UR6, c[0x0][0x604] ;  /* 0x0001810000067ab9 */ /* 0x000fe40000000800 */
[--C-:B------:R-:W-:Y:S01]  /*2300*/  FFMA R5, R29, UR6, -R0.reuse ;  /* 0x000000061d057c23 */ /* 0x100fe20008000800 */
[----:B------:R-:W-:Y:S01]  /*2310*/  ULDC UR6, c[0x0][0x604] ;  /* 0x0001810000067ab9 */ /* 0x000fe20000000800 */
[----:B------:R-:W-:Y:S01]  /*2320*/  FSETP.GEU.AND P3, PT, R28, -126, PT ;  /* 0xc2fc00001c00780b */ /* 0x000fe20003f6e000 */
[--C-:B------:R-:W-:Y:S01]  /*2330*/  FFMA R32, R32, UR6, -R0.reuse ;  /* 0x0000000620207c23 */ /* 0x100fe20008000800 */
[----:B------:R-:W-:Y:S01]  /*2340*/  ULDC UR6, c[0x0][0x604] ;  /* 0x0001810000067ab9 */ /* 0x000fe20000000800 */
[----:B------:R-:W-:Y:S01]  /*2350*/  FSETP.GEU.AND P2, PT, R5, -126, PT ;  /* 0xc2fc00000500780b */ /* 0x000fe20003f4e000 */
[--C-:B------:R-:W-:Y:S01]  /*2360*/  FFMA R7, R33, UR6, -R0.reuse ;  /* 0x0000000621077c23 */ /* 0x100fe20008000800 */
[----:B------:R-:W-:Y:S01]  /*2370*/  ULDC UR6, c[0x0][0x604] ;  /* 0x0001810000067ab9 */ /* 0x000fe20000000800 */
[----:B------:R-:W-:Y:S01]  /*2380*/  @!P6 FMUL R24, R24, 0.5 ;  /* 0x3f0000001818e820 */ /* 0x000fe20000400000 */
[--C-:B------:R-:W-:Y:S01]  /*2390*/  FFMA R6, R36, UR6, -R0.reuse ;  /* 0x0000000624067c23 */ /* 0x100fe20008000800 */
[----:B------:R-:W-:Y:S01]  /*23a0*/  @!P5 FMUL R3, R3, 0.5 ;  /* 0x3f0000000303d820 */ /* 0x000fe20000400000 */
[----:B------:R-:W-:Y:S01]  /*23b0*/  ULDC UR6, c[0x0][0x604] ;  /* 0x0001810000067ab9 */ /* 0x000fe20000000800 */
[----:B------:R-:W-:Y:S01]  /*23c0*/  FSETP.GEU.AND P4, PT, R32, -126, PT ;  /* 0xc2fc00002000780b */ /* 0x000fe20003f8e000 */
[--C-:B------:R-:W-:Y:S01]  /*23d0*/  FFMA R9, R37, UR6, -R0.reuse ;  /* 0x0000000625097c23 */ /* 0x100fe20008000800 */
[----:B------:R-:W2:Y:S01]  /*23e0*/  MUFU.EX2 R24, R24 ;  /* 0x0000001800187308 */ /* 0x000ea20000000800 */
[----:B------:R-:W-:Y:S01]  /*23f0*/  ULDC UR6, c[0x0][0x604] ;  /* 0x0001810000067ab9 */ /* 0x000fe20000000800 */
[----:B------:R-:W-:Y:S01]  /*2400*/  @!P3 FMUL R28, R28, 0.5 ;  /* 0x3f0000001c1cb820 */ /* 0x000fe20000400000 */
[--C-:B------:R-:W-:Y:S01]  /*2410*/  FFMA R40, R40, UR6, -R0.reuse ;  /* 0x0000000628287c23 */ /* 0x100fe20008000800 */
[----:B------:R-:W-:Y:S01]  /*2420*/  @!P2 FMUL R5, R5, 0.5 ;  /* 0x3f0000000505a820 */ /* 0x000fe20000400000 */
[----:B------:R-:W-:Y:S01]  /*2430*/  ULDC UR6, c[0x0][0x604] ;  /* 0x0001810000067ab9 */ /* 0x000fe20000000800 */
[----:B-1----:R-:W-:Y:S01]  /*2440*/  FMNMX R181, R4, R181, !PT ;  /* 0x000000b504b57209 */ /* 0x002fe20007800000 */
[--C-:B------:R-:W-:Y:S01]  /*2450*/  FFMA R11, R41, UR6, -R0.reuse ;  /* 0x00000006290b7c23 */ /* 0x100fe20008000800 */
[----:B------:R-:W1:Y:S01]  /*2460*/  MUFU.EX2 R3, R3 ;  /* 0x0000000300037308 */ /* 0x000e620000000800 */
[----:B------:R-:W-:Y:S01]  /*2470*/  ULDC UR6, c[0x0][0x604] ;  /* 0x0001810000067ab9 */ /* 0x000fe20000000800 */
[C---:B------:R-:W-:Y:S01]  /*2480*/  FSETP.NEU.AND P1, PT, R181.reuse, -INF , PT ;  /* 0xff800000b500780b */ /* 0x040fe20003f2d000 */
[--C-:B------:R-:W-:Y:S01]  /*2490*/  FFMA R8, R44, UR6, -R0.reuse ;  /* 0x000000062c087c23 */ /* 0x100fe20008000800 */
[----:B------:R-:W-:Y:S01]  /*24a0*/  ULDC UR6, c[0x0][0x604] ;  /* 0x0001810000067ab9 */ /* 0x000fe20000000800 */
[----:B------:R-:W-:Y:S01]  /*24b0*/  @!P4 FMUL R32, R32, 0.5 ;  /* 0x3f0000002020c820 */ /* 0x000fe20000400000 */
[----:B------:R-:W-:Y:S01]  /*24c0*/  FSEL R152, R181, RZ, P1 ;  /* 0x000000ffb5987208 */ /* 0x000fe20000800000 */
[----:B------:R-:W-:Y:S01]  /*24d0*/  FFMA R13, R45, UR6, -R0 ;  /* 0x000000062d0d7c23 */ /* 0x000fe20008000800 */
[----:B------:R-:W-:Y:S01]  /*24e0*/  FSETP.GEU.AND P1, PT, R7, -126, PT ;  /* 0xc2fc00000700780b */ /* 0x000fe20003f2e000 */
[----:B--2---:R-:W-:Y:S01]  /*24f0*/  @!P6 FMUL R24, R24, R24 ;  /* 0x000000181818e220 */ /* 0x004fe20000400000 */
[----:B------:R-:W2:Y:S01]  /*2500*/  MUFU.EX2 R5, R5 ;  /* 0x0000000500057308 */ /* 0x000ea20000000800 */
[----:B------:R-:W-:Y:S01]  /*2510*/  FSETP.GEU.AND P6, PT, R6, -126, PT ;  /* 0xc2fc00000600780b */ /* 0x000fe20003fce000 */
[----:B------:R-:W-:-:S02]  /*2520*/  ULDC UR6, c[0x0][0x604] ;  /* 0x0001810000067ab9 */ /* 0x000fc40000000800 */
[--C-:B------:R-:W-:Y:S01]  /*2530*/  FFMA R36, R48, UR6, -R0.reuse ;  /* 0x0000000630247c23 */ /* 0x100fe20008000800 */
[----:B------:R-:W-:Y:S01]  /*2540*/  ULDC UR6, c[0x0][0x604] ;  /* 0x0001810000067ab9 */ /* 0x000fe20000000800 */
[----:B-1----:R-:W-:Y:S01]  /*2550*/  @!P5 FMUL R3, R3, R3 ;  /* 0x000000030303d220 */ /* 0x002fe20000400000 */
[----:B------:R-:W-:Y:S01]  /*2560*/  FSETP.GEU.AND P5, PT, R9, -126, PT ;  /* 0xc2fc00000900780b */ /* 0x000fe20003fae000 */
[----:B------:R-:W1:Y:S01]  /*2570*/  MUFU.EX2 R4, R28 ;  /* 0x0000001c00047308 */ /* 0x000e620000000800 */
[--C-:B------:R-:W-:Y:S02]  /*2580*/  FFMA R15, R49, UR6, -R0.reuse ;  /* 0x00000006310f7c23 */ /* 0x100fe40008000800 */
[----:B------:R-:W-:Y:S01]  /*2590*/  @!P1 FMUL R7, R7, 0.5 ;  /* 0x3f00000007079820 */ /* 0x000fe20000400000 */
[----:B------:R-:W-:Y:S02]  /*25a0*/  ULDC UR6, c[0x0][0x604] ;  /* 0x0001810000067ab9 */ /* 0x000fe40000000800 */
[----:B------:R-:W-:Y:S01]  /*25b0*/  @!P6 FMUL R6, R6, 0.5 ;  /* 0x3f0000000606e820 */ /* 0x000fe20000400000 */
[--C-:B------:R-:W-:Y:S01]  /*25c0*/  FFMA R10, R52, UR6, -R0.reuse ;  /* 0x00000006340a7c23 */ /* 0x100fe20008000800 */
[----:B------:R-:W-:Y:S01]  /*25d0*/  ULDC UR6, c[0x0][0x604] ;  /* 0x0001810000067ab9 */ /* 0x000fe20000000800 */
[----:B------:R-:W3:Y:S01]  /*25e0*/  MUFU.EX2 R7, R7 ;  /* 0x0000000700077308 */ /* 0x000ee20000000800 */
[----:B--2---:R-:W-:Y:S01]  /*25f0*/  @!P2 FMUL R5, R5, R5 ;  /* 0x000000050505a220 */ /* 0x004fe20000400000 */
[----:B------:R-:W-:Y:S01]  /*2600*/  FSETP.GEU.AND P2, PT, R11, -126, PT ;  /* 0xc2fc00000b00780b */ /* 0x000fe20003f4e000 */
[----:B------:R-:W-:Y:S01]  /*2610*/  FFMA R17, R53, UR6, -R0 ;  /* 0x0000000635117c23 */ /* 0x000fe20008000800 */
[----:B------:R-:W-:Y:S01]  /*2620*/  @!P5 FMUL R9, R9, 0.5 ;  /* 0x3f0000000909d820 */ /* 0x000fe20000400000 */
[----:B------:R-:W-:-:S02]  /*2630*/  ULDC UR6, c[0x0][0x604] ;  /* 0x0001810000067ab9 */ /* 0x000fc40000000800 */
[--C-:B------:R-:W-:Y:S01]  /*2640*/  FFMA R44, R56, UR6, -R0.reuse ;  /* 0x00000006382c7c23 */ /* 0x100fe20008000800 */
[----:B------:R-:W2:Y:S01]  /*2650*/  MUFU.EX2 R28, R32 ;  /* 0x00000020001c7308 */ /* 0x000ea20000000800 */
[----:B-1----:R-:W-:Y:S01]  /*2660*/  @!P3 FMUL R4, R4, R4 ;  /* 0x000000040404b220 */ /* 0x002fe20000400000 */
[----:B------:R-:W-:Y:S01]  /*2670*/  FSETP.GEU.AND P3, PT, R40, -126, PT ;  /* 0xc2fc00002800780b */ /* 0x000fe20003f6e000 */
[----:B------:R-:W-:Y:S02]  /*2680*/  ULDC UR6, c[0x0][0x604] ;  /* 0x0001810000067ab9 */ /* 0x000fe40000000800 */
[--C-:B------:R-:W-:Y:S01]  /*2690*/  FFMA R19, R57, UR6, -R0.reuse ;  /* 0x0000000639137c23 */ /* 0x100fe20008000800 */
[----:B------:R-:W-:Y:S01]  /*26a0*/  ULDC UR6, c[0x0][0x604] ;  /* 0x0001810000067ab9 */ /* 0x000fe20000000800 */
[----:B------:R-:W-:Y:S01]  /*26b0*/  @!P2 FMUL R11, R11, 0.5 ;  /* 0x3f0000000b0ba820 */ /* 0x000fe20000400000 */
[----:B------:R-:W1:Y:S01]  /*26c0*/  MUFU.EX2 R9, R9 ;  /* 0x0000000900097308 */ /* 0x000e620000000800 */
[----:B---3--:R-:W-:Y:S01]  /*26d0*/  @!P1 FMUL R7, R7, R7 ;  /* 0x0000000707079220 */ /* 0x008fe20000400000 */
[----:B------:R-:W-:Y:S01]  /*26e0*/  FSETP.GEU.AND P1, PT, R13, -126, PT ;  /* 0xc2fc00000d00780b */ /* 0x000fe20003f2e000 */
[----:B------:R-:W-:Y:S01]  /*26f0*/  FFMA R12, R60, UR6, -R0 ;  /* 0x000000063c0c7c23 */ /* 0x000fe20008000800 */
[----:B------:R-:W-:-:S02]  /*2700*/  ULDC UR6, c[0x0][0x604] ;  /* 0x0001810000067ab9 */ /* 0x000fc40000000800 */
[--C-:B------:R-:W-:Y:S01]  /*2710*/  FFMA R21, R61, UR6, -R0.reuse ;  /* 0x000000063d157c23 */ /* 0x100fe20008000800 */
[----:B------:R-:W-:Y:S01]  /*2720*/  @!P3 FMUL R40, R40, 0.5 ;  /* 0x3f0000002828b820 */ /* 0x000fe20000400000 */
[----:B------:R-:W3:Y:S01]  /*2730*/  MUFU.EX2 R6, R6 ;  /* 0x0000000600067308 */ /* 0x000ee20000000800 */
[----:B--2---:R-:W-:Y:S01]  /*2740*/  @!P4 FMUL R28, R28, R28 ;  /* 0x0000001c1c1cc220 */ /* 0x004fe20000400000 */
[----:B------:R-:W-:Y:S01]  /*2750*/  FSETP.GEU.AND P4, PT, R8, -126, PT ;  /* 0xc2fc00000800780b */ /* 0x000fe20003f8e000 */
[----:B------:R-:W-:Y:S02]  /*2760*/  ULDC UR6, c[0x0][0x604] ;  /* 0x0001810000067ab9 */ /* 0x000fe40000000800 */
[--C-:B------:R-:W-:Y:S01]  /*2770*/  FFMA R48, R64, UR6, -R0.reuse ;  /* 0x0000000640307c23 */ /* 0x100fe20008000800 */
[----:B------:R-:W-:Y:S01]  /*2780*/  ULDC UR6, c[0x0][0x604] ;  /* 0x0001810000067ab9 */ /* 0x000fe20000000800 */
[----:B------:R-:W-:Y:S01]  /*2790*/  @!P1 FMUL R13, R13, 0.5 ;  /* 0x3f0000000d0d9820 */ /* 0x000fe20000400000 */
[----:B------:R-:W2:Y:S01]  /*27a0*/  MUFU.EX2 R11, R11 ;  /* 0x0000000b000b7308 */ /* 0x000ea20000000800 */
[----:B-1----:R-:W-:Y:S01]  /*27b0*/  @!P5 FMUL R9, R9, R9 ;  /* 0x000000090909d220 */ /* 0x002fe20000400000 */
[----:B------:R-:W-:Y:S01]  /*27c0*/  FSETP.GEU.AND P5, PT, R15, -126, PT ;  /* 0xc2fc00000f00780b */ /* 0x000fe20003fae000 */
[----:B------:R-:W-:Y:S01]  /*27d0*/  FFMA R23, R65, UR6, -R0 ;  /* 0x0000000641177c23 */ /* 0x000fe20008000800 */
[----:B------:R-:W-:-:S02]  /*27e0*/  ULDC UR6, c[0x0][0x604] ;  /* 0x0001810000067ab9 */ /* 0x000fc40000000800 */
[--C-:B------:R-:W-:Y:S01]  /*27f0*/  FFMA R14, R68, UR6, -R0.reuse ;  /* 0x00000006440e7c23 */ /* 0x100fe20008000800 */
[----:B------:R-:W-:Y:S01]  /*2800*/  @!P4 FMUL R8, R8, 0.5 ;  /* 0x3f0000000808c820 */ /* 0x000fe20000400000 */
[----:B------:R-:W1:Y:S01]  /*2810*/  MUFU.EX2 R13, R13 ;  /* 0x0000000d000d7308 */ /* 0x000e620000000800 */
[----:B---3--:R-:W-:Y:S01]  /*2820*/  @!P6 FMUL R6, R6, R6 ;  /* 0x000000060606e220 */ /* 0x008fe20000400000 */
[----:B------:R-:W-:Y:S01]  /*2830*/  FSETP.GEU.AND P6, PT, R36, -126, PT ;  /* 0xc2fc00002400780b */ /* 0x000fe20003fce000 */
[----:B------:R-:W-:Y:S02]  /*2840*/  ULDC UR6, c[0x0][0x604] ;  /* 0x0001810000067ab9 */ /* 0x000fe40000000800 */
[----:B------:R-:W-:Y:S01]  /*2850*/  FFMA R25, R69, UR6, -R0 ;  /* 0x0000000645197c23 */ /* 0x000fe20008000800 */
[----:B------:R-:W-:Y:S01]  /*2860*/  ULDC UR6, c[0x0][0x604] ;  /* 0x0001810000067ab9 */ /* 0x000fe20000000800 */
[----:B------:R-:W-:Y:S01]  /*2870*/  @!P5 FMUL R15, R15, 0.5 ;  /* 0x3f0000000f0fd820 */ /* 0x000fe20000400000 */
[----:B------:R3:W4:Y:S01]  /*2880*/  MUFU.EX2 R32, R40 ;  /* 0x0000002800207308 */ /* 0x0007220000000800 */
[----:B--2---:R-:W-:Y:S01]  /*2890*/  @!P2 FMUL R11, R11, R11 ;  /* 0x0000000b0b0ba220 */ /* 0x004fe20000400000 */
[----:B------:R-:W-:-:S05]  /*28a0*/  FSETP.GEU.AND P2, PT, R17, -126, PT ;  /* 0xc2fc00001100780b */ /* 0x000fca0003f4e000 */
[----:B------:R-:W-:Y:S01]  /*28b0*/  @!P6 FMUL R36, R36, 0.5 ;  /* 0x3f0000002424e820 */ /* 0x000fe20000400000 */
[----:B------:R-:W2:Y:S01]  /*28c0*/  MUFU.EX2 R15, R15 ;  /* 0x0000000f000f7308 */ /* 0x000ea20000000800 */
[----:B-1----:R-:W-:Y:S01]  /*28d0*/  @!P1 FMUL R13, R13, R13 ;  /* 0x0000000d0d0d9220 */ /* 0x002fe20000400000 */
[----:B------:R-:W-:Y:S01]  /*28e0*/  FSETP.GEU.AND P1, PT, R19, -126, PT ;  /* 0xc2fc00001300780b */ /* 0x000fe20003f2e000 */
[--C-:B---3--:R-:W-:Y:S01]  /*28f0*/  FFMA R40, R72, UR6, -R0.reuse ;  /* 0x0000000648287c23 */ /* 0x108fe20008000800 */
[----:B------:R-:W-:Y:S02]  /*2900*/  ULDC UR6, c[0x0][0x604] ;  /* 0x0001810000067ab9 */ /* 0x000fe40000000800 */
[----:B------:R-:W-:Y:S01]  /*2910*/  FFMA R29, R73, UR6, -R0 ;  /* 0x00000006491d7c23 */ /* 0x000fe20008000800 */
[----:B------:R-:W-:Y:S01]  /*2920*/  @!P2 FMUL R17, R17, 0.5 ;  /* 0x3f0000001111a820 */ /* 0x000fe20000400000 */
[----:B------:R-:W1:Y:S01]  /*2930*/  MUFU.EX2 R8, R8 ;  /* 0x0000000800087308 */ /* 0x000e620000000800 */
[----:B----4-:R-:W-:Y:S01]  /*2940*/  @!P3 FMUL R32, R32, R32 ;  /* 0x000000202020b220 */ /* 0x010fe20000400000 */
[----:B------:R-:W-:Y:S01]  /*2950*/  FSETP.GEU.AND P3, PT, R10, -126, PT ;  /* 0xc2fc00000a00780b */ /* 0x000fe20003f6e000 */
[----:B------:R-:W-:-:S02]  /*2960*/  ULDC UR6, c[0x0][0x604] ;  /* 0x0001810000067ab9 */ /* 0x000fc40000000800 */
[--C-:B------:R-:W-:Y:S01]  /*2970*/  FFMA R16, R76, UR6, -R0.reuse ;  /* 0x000000064c107c23 */ /* 0x100fe20008000800 */
[----:B------:R-:W-:Y:S01]  /*2980*/  ULDC UR6, c[0x0][0x604] ;  /* 0x0001810000067ab9 */ /* 0x000fe20000000800 */
[----:B------:R-:W-:Y:S01]  /*2990*/  @!P1 FMUL R19, R19, 0.5 ;  /* 0x3f00000013139820 */ /* 0x000fe20000400000 */
[----:B------:R-:W3:Y:S01]  /*29a0*/  MUFU.EX2 R36, R36 ;  /* 0x0000002400247308 */ /* 0x000ee20000000800 */
[----:B--2---:R-:W-:Y:S01]  /*29b0*/  @!P5 FMUL R15, R15, R15 ;  /* 0x0000000f0f0fd220 */ /* 0x004fe20000400000 */
[----:B------:R-:W-:Y:S01]  /*29c0*/  FSETP.GEU.AND P5, PT, R21, -126, PT ;  /* 0xc2fc00001500780b */ /* 0x000fe20003fae000 */
[--C-:B------:R-:W-:Y:S01]  /*29d0*/  FFMA R33, R77, UR6, -R0.reuse ;  /* 0x000000064d217c23 */ /* 0x100fe20008000800 */
[----:B------:R-:W-:Y:S02]  /*29e0*/  ULDC UR6, c[0x0][0x604] ;  /* 0x0001810000067ab9 */ /* 0x000fe40000000800 */
[----:B------:R-:W-:Y:S01]  /*29f0*/  FFMA R60, R80, UR6, -R0 ;  /* 0x00000006503c7c23 */ /* 0x000fe20008000800 */
[----:B------:R-:W-:Y:S01]  /*2a00*/  @!P3 FMUL R10, R10, 0.5 ;  /* 0x3f0000000a0ab820 */ /* 0x000fe20000400000 */
[----:B------:R-:W2:Y:S01]  /*2a10*/  MUFU.EX2 R17, R17 ;  /* 0x0000001100117308 */ /* 0x000ea20000000800 */
[----:B-1----:R-:W-:Y:S01]  /*2a20*/  @!P4 FMUL R8, R8, R8 ;  /* 0x000000080808c220 */ /* 0x002fe20000400000 */
[----:B------:R-:W-:Y:S01]  /*2a30*/  FSETP.GEU.AND P4, PT, R44, -126, PT ;  /* 0xc2fc00002c00780b */ /* 0x000fe20003f8e000 */
[----:B------:R-:W-:-:S02]  /*2a40*/  ULDC UR6, c[0x0][0x604] ;  /* 0x0001810000067ab9 */ /* 0x000fc40000000800 */
[--C-:B------:R-:W-:Y:S01]  /*2a50*/  FFMA R37, R81, UR6, -R0.reuse ;  /* 0x0000000651257c23 */ /* 0x100fe20008000800 */
[----:B------:R-:W-:Y:S01]  /*2a60*/  ULDC UR6, c[0x0][0x604] ;  /* 0x0001810000067ab9 */ /* 0x000fe20000000800 */
[----:B------:R-:W-:Y:S01]  /*2a70*/  @!P5 FMUL R21, R21, 0.5 ;  /* 0x3f0000001515d820 */ /* 0x000fe20000400000 */
[----:B------:R-:W1:Y:S01]  /*2a80*/  MUFU.EX2 R19, R19 ;  /* 0x0000001300137308 */ /* 0x000e620000000800 */
[----:B---3--:R-:W-:Y:S01]  /*2a90*/  @!P6 FMUL R36, R36, R36 ;  /* 0x000000242424e220 */ /* 0x008fe20000400000 */
[----:B------:R-:W-:Y:S01]  /*2aa0*/  FSETP.GEU.AND P6, PT, R12, -126, PT ;  /* 0xc2fc00000c00780b */ /* 0x000fe20003fce000 */
[--C-:B------:R-:W-:Y:S01]  /*2ab0*/  FFMA R18, R84, UR6, -R0.reuse ;  /* 0x0000000654127c23 */ /* 0x100fe20008000800 */
[----:B------:R-:W-:Y:S02]  /*2ac0*/  ULDC UR6, c[0x0][0x604] ;  /* 0x0001810000067ab9 */ /* 0x000fe40000000800 */
[----:B------:R-:W-:Y:S01]  /*2ad0*/  FFMA R41, R85, UR6, -R0 ;  /* 0x0000000655297c23 */ /* 0x000fe20008000800 */
[----:B------:R-:W-:Y:S01]  /*2ae0*/  @!P4 FMUL R44, R44, 0.5 ;  /* 0x3f0000002c2cc820 */ /* 0x000fe20000400000 */
[----:B------:R-:W3:Y:S01]  /*2af0*/  MUFU.EX2 R21, R21 ;  /* 0x0000001500157308 */ /* 0x000ee20000000800 */
[----:B--2---:R-:W-:Y:S01]  /*2b00*/  @!P2 FMUL R17, R17, R17 ;  /* 0x000000111111a220 */ /* 0x004fe20000400000 */
[----:B------:R-:W-:Y:S01]  /*2b10*/  FSETP.GEU.AND P2, PT, R23, -126, PT ;  /* 0xc2fc00001700780b */ /* 0x000fe20003f4e000 */
[----:B------:R-:W-:-:S02]  /*2b20*/  ULDC UR6, c[0x0][0x604] ;  /* 0x0001810000067ab9 */ /* 0x000fc40000000800 */
[--C-:B------:R-:W-:Y:S01]  /*2b30*/  FFMA R45, R88, UR6, -R0.reuse ;  /* 0x00000006582d7c23 */ /* 0x100fe20008000800 */
[----:B------:R-:W-:Y:S01]  /*2b40*/  ULDC UR6, c[0x0][0x604] ;  /* 0x0001810000067ab9 */ /* 0x000fe20000000800 */
[----:B------:R-:W-:Y:S01]  /*2b50*/  @!P6 FMUL R12, R12, 0.5 ;  /* 0x3f0000000c0ce820 */ /* 0x000fe20000400000 */
[----:B------:R-:W2:Y:S01]  /*2b60*/  MUFU.EX2 R10, R10 ;  /* 0x0000000a000a7308 */ /* 0x000ea20000000800 */
[----:B-1----:R-:W-:Y:S01]  /*2b70*/  @!P1 FMUL R19, R19, R19 ;  /* 0x0000001313139220 */ /* 0x002fe20000400000 */
[----:B------:R-:W-:Y:S01]  /*2b80*/  FSETP.GEU.AND P1, PT, R25, -126, PT ;  /* 0xc2fc00001900780b */ /* 0x000fe20003f2e000 */
[--C-:B------:R-:W-:Y:S01]  /*2b90*/  FFMA R52, R89, UR6, -R0.reuse ;  /* 0x0000000659347c23 */ /* 0x100fe20008000800 */
[----:B------:R-:W-:Y:S02]  /*2ba0*/  ULDC UR6, c[0x0][0x604] ;  /* 0x0001810000067ab9 */ /* 0x000fe40000000800 */
[----:B------:R-:W-:Y:S01]  /*2bb0*/  FFMA R49, R92, UR6, -R0 ;  /* 0x000000065c317c23 */ /* 0x000fe20008000800 */
[----:B------:R-:W-:Y:S01]  /*2bc0*/  @!P2 FMUL R23, R23, 0.5 ;  /* 0x3f0000001717a820 */ /* 0x000fe20000400000 */
[----:B------:R-:W1:Y:S01]  /*2bd0*/  MUFU.EX2 R44, R44 ;  /* 0x0000002c002c7308 */ /* 0x000e620000000800 */
[----:B---3--:R-:W-:Y:S01]  /*2be0*/  @!P5 FMUL R21, R21, R21 ;  /* 0x000000151515d220 */ /* 0x008fe20000400000 */
        /* <DEDUP_REMOVED lines=134> */
[----:B------:R-:W-:Y:S01]  /*3450*/  FFMA R108, R149, UR6, -R0 ;  /* 0x00000006956c7c23 */ /* 0x000fe20008000800 */
[----:B------:R-:W-:Y:S02]  /*3460*/  ULDC UR6, c[0x0][0x604] ;  /* 0x0001810000067ab9 */ /* 0x000fe40000000800 */
[----:B------:R-:W-:Y:S01]  /*3470*/  FMUL R0, R152, UR6 ;  /* 0x0000000698007c20 */ /* 0x000fe20008400000 */
[----:B------:R-:W-:Y:S01]  /*3480*/  @!P1 FMUL R72, R72, 0.5 ;  /* 0x3f00000048489820 */ /* 0x000fe20000400000 */
[----:B------:R-:W2:Y:S01]  /*3490*/  MUFU.EX2 R56, R56 ;  /* 0x0000003800387308 */ /* 0x000ea20000000800 */
[----:B-1----:R-:W-:Y:S01]  /*34a0*/  @!P4 FMUL R49, R49, R49 ;  /* 0x000000313131c220 */ /* 0x002fe20000400000 */
[----:B------:R-:W-:Y:S01]  /*34b0*/  FSETP.GEU.AND P4, PT, R61, -126, PT ;  /* 0xc2fc00003d00780b */ /* 0x000fe20003f8e000 */
[----:B------:R-:W-:Y:S01]  /*34c0*/  ULDC UR6, c[0x0][0x604] ;  /* 0x0001810000067ab9 */ /* 0x000fe20000000800 */
[--C-:B------:R-:W-:Y:S01]  /*34d0*/  FFMA R26, R26, UR15, -R0.reuse ;  /* 0x0000000f1a1a7c23 */ /* 0x100fe20008000800 */
[--C-:B------:R-:W-:Y:S01]  /*34e0*/  FFMA R112, R27, UR6, -R0.reuse ;  /* 0x000000061b707c23 */ /* 0x100fe20008000800 */
[----:B------:R-:W-:Y:S01]  /*34f0*/  ULDC UR6, c[0x0][0x604] ;  /* 0x0001810000067ab9 */ /* 0x000fe20000000800 */
[----:B------:R-:W-:Y:S01]  /*3500*/  @!P3 FMUL R57, R57, 0.5 ;  /* 0x3f0000003939b820 */ /* 0x000fe20000400000 */
[----:B------:R-:W1:Y:S01]  /*3510*/  MUFU.EX2 R22, R22 ;  /* 0x0000001600167308 */ /* 0x000e620000000800 */
[----:B---3--:R-:W-:Y:S01]  /*3520*/  @!P6 FMUL R53, R53, R53 ;  /* 0x000000353535e220 */ /* 0x008fe20000400000 */
[----:B------:R-:W-:Y:S01]  /*3530*/  FSETP.GEU.AND P6, PT, R65, -126, PT ;  /* 0xc2fc00004100780b */ /* 0x000fe20003fce000 */
[--C-:B------:R-:W-:Y:S01]  /*3540*/  FFMA R30, R30, UR6, -R0.reuse ;  /* 0x000000061e1e7c23 */ /* 0x100fe20008000800 */
[----:B------:R-:W-:Y:S01]  /*3550*/  ULDC UR6, c[0x0][0x604] ;  /* 0x0001810000067ab9 */ /* 0x000fe20000000800 */
[----:B------:R-:W-:Y:S01]  /*3560*/  ULDC UR15, c[0x0][0x604] ;  /* 0x00018100000f7ab9 */ /* 0x000fe20000000800 */
[--C-:B------:R-:W-:Y:S01]  /*3570*/  FFMA R116, R31, UR6, -R0.reuse ;  /* 0x000000061f747c23 */ /* 0x100fe20008000800 */
[----:B------:R-:W-:Y:S01]  /*3580*/  @!P4 FMUL R61, R61, 0.5 ;  /* 0x3f0000003d3dc820 */ /* 0x000fe20000400000 */
[----:B------:R-:W3:Y:S01]  /*3590*/  MUFU.EX2 R72, R72 ;  /* 0x0000004800487308 */ /* 0x000ee20000000800 */
[----:B--2---:R-:W-:Y:S01]  /*35a0*/  @!P5 FMUL R56, R56, R56 ;  /* 0x000000383838d220 */ /* 0x004fe20000400000 */
[----:B------:R-:W-:Y:S01]  /*35b0*/  FSETP.GEU.AND P5, PT, R76, -126, PT ;  /* 0xc2fc00004c00780b */ /* 0x000fe20003fae000 */
[----:B------:R-:W-:Y:S01]  /*35c0*/  ULDC UR6, c[0x0][0x604] ;  /* 0x0001810000067ab9 */ /* 0x000fe20000000800 */
[--C-:B------:R-:W-:Y:S01]  /*35d0*/  FFMA R130, R130, UR15, -R0.reuse ;  /* 0x0000000f82827c23 */ /* 0x100fe20008000800 */
[--C-:B------:R-:W-:Y:S01]  /*35e0*/  FFMA R34, R34, UR6, -R0.reuse ;  /* 0x0000000622227c23 */ /* 0x100fe20008000800 */
[----:B------:R-:W-:Y:S01]  /*35f0*/  ULDC UR6, c[0x0][0x604] ;  /* 0x0001810000067ab9 */ /* 0x000fe20000000800 */
[----:B------:R-:W-:Y:S01]  /*3600*/  @!P6 FMUL R65, R65, 0.5 ;  /* 0x3f0000004141e820 */ /* 0x000fe20000400000 */
[----:B------:R-:W2:Y:S01]  /*3610*/  MUFU.EX2 R57, R57 ;  /* 0x0000003900397308 */ /* 0x000ea20000000800 */
[----:B-1----:R-:W-:Y:S01]  /*3620*/  @!P2 FMUL R22, R22, R22 ;  /* 0x000000161616a220 */ /* 0x002fe20000400000 */
[----:B------:R-:W-:Y:S01]  /*3630*/  FSETP.GEU.AND P2, PT, R80, -126, PT ;  /* 0xc2fc00005000780b */ /* 0x000fe20003f4e000 */
[--C-:B------:R-:W-:Y:S01]  /*3640*/  FFMA R120, R35, UR6, -R0.reuse ;  /* 0x0000000623787c23 */ /* 0x100fe20008000800 */
[----:B------:R-:W-:Y:S01]  /*3650*/  ULDC UR6, c[0x0][0x604] ;  /* 0x0001810000067ab9 */ /* 0x000fe20000000800 */
[----:B------:R-:W-:Y:S01]  /*3660*/  ULDC UR15, c[0x0][0x604] ;  /* 0x00018100000f7ab9 */ /* 0x000fe20000000800 */
[--C-:B------:R-:W-:Y:S01]  /*3670*/  FFMA R38, R38, UR6, -R0.reuse ;  /* 0x0000000626267c23 */ /* 0x100fe20008000800 */
[----:B------:R-:W-:Y:S01]  /*3680*/  @!P5 FMUL R76, R76, 0.5 ;  /* 0x3f0000004c4cd820 */ /* 0x000fe20000400000 */
[----:B------:R-:W1:Y:S01]  /*3690*/  MUFU.EX2 R61, R61 ;  /* 0x0000003d003d7308 */ /* 0x000e620000000800 */
[----:B---3--:R-:W-:Y:S01]  /*36a0*/  @!P1 FMUL R72, R72, R72 ;  /* 0x0000004848489220 */ /* 0x008fe20000400000 */
[----:B------:R-:W-:Y:S01]  /*36b0*/  FSETP.GEU.AND P1, PT, R64, -126, PT ;  /* 0xc2fc00004000780b */ /* 0x000fe20003f2e000 */
[----:B------:R-:W-:Y:S01]  /*36c0*/  ULDC UR6, c[0x0][0x604] ;  /* 0x0001810000067ab9 */ /* 0x000fe20000000800 */
[--C-:B------:R-:W-:Y:S01]  /*36d0*/  FFMA R121, R131, UR18, -R0.reuse ;  /* 0x0000001283797c23 */ /* 0x100fe20008000800 */
[--C-:B------:R-:W-:Y:S01]  /*36e0*/  FFMA R124, R39, UR6, -R0.reuse ;  /* 0x00000006277c7c23 */ /* 0x100fe20008000800 */
[----:B------:R-:W-:Y:S01]  /*36f0*/  ULDC UR6, c[0x0][0x604] ;  /* 0x0001810000067ab9 */ /* 0x000fe20000000800 */
[----:B------:R-:W-:Y:S01]  /*3700*/  @!P2 FMUL R80, R80, 0.5 ;  /* 0x3f0000005050a820 */ /* 0x000fe20000400000 */
[----:B------:R-:W3:Y:S01]  /*3710*/  MUFU.EX2 R65, R65 ;  /* 0x0000004100417308 */ /* 0x000ee20000000800 */
[----:B--2---:R-:W-:Y:S01]  /*3720*/  @!P3 FMUL R57, R57, R57 ;  /* 0x000000393939b220 */ /* 0x004fe20000400000 */
[----:B------:R-:W-:Y:S01]  /*3730*/  FSETP.GEU.AND P3, PT, R69, -126, PT ;  /* 0xc2fc00004500780b */ /* 0x000fe20003f6e000 */
[--C-:B------:R-:W-:Y:S01]  /*3740*/  FFMA R42, R42, UR6, -R0.reuse ;  /* 0x000000062a2a7c23 */ /* 0x100fe20008000800 */
[----:B------:R-:W-:Y:S01]  /*3750*/  ULDC UR6, c[0x0][0x604] ;  /* 0x0001810000067ab9 */ /* 0x000fe20000000800 */
[--C-:B------:R-:W-:Y:S01]  /*3760*/  FFMA R138, R138, UR22, -R0.reuse ;  /* 0x000000168a8a7c23 */ /* 0x100fe20008000800 */
[--C-:B------:R-:W-:Y:S01]  /*3770*/  FFMA R128, R43, UR6, -R0.reuse ;  /* 0x000000062b807c23 */ /* 0x100fe20008000800 */
        /* <DEDUP_REMOVED lines=30> */
[--C-:B------:R-:W-:Y:S01]  /*3960*/  FFMA R146, R146, UR18, -R0.reuse ;  /* 0x0000001292927c23 */ /* 0x100fe20008000800 */
[--C-:B------:R-:W-:Y:S01]  /*3970*/  FFMA R140, R55, UR6, -R0.reuse ;  /* 0x00000006378c7c23 */ /* 0x100fe20008000800 */
[----:B------:R-:W-:Y:S01]  /*3980*/  @!P5 FMUL R92, R92, 0.5 ;  /* 0x3f0000005c5cd820 */ /* 0x000fe20000400000 */
[----:B------:R-:W1:Y:S01]  /*3990*/  MUFU.EX2 R73, R73 ;  /* 0x0000004900497308 */ /* 0x000e620000000800 */
[----:B---3--:R-:W-:Y:S01]  /*39a0*/  @!P1 FMUL R64, R64, R64 ;  /* 0x0000004040409220 */ /* 0x008fe20000400000 */
[----:B------:R-:W-:Y:S01]  /*39b0*/  FSETP.GEU.AND P1, PT, R88, -126, PT ;  /* 0xc2fc00005800780b */ /* 0x000fe20003f2e000 */
[----:B------:R-:W-:Y:S01]  /*39c0*/  ULDC UR6, c[0x0][0x604] ;  /* 0x0001810000067ab9 */ /* 0x000fe20000000800 */
[----:B------:R-:W-:Y:S01]  /*39d0*/  ULDC UR22, c[0x0][0x604] ;  /* 0x0001810000167ab9 */ /* 0x000fe20000000800 */
        /* <DEDUP_REMOVED lines=15> */
[----:B------:R-:W-:Y:S01]  /*3ad0*/  FFMA R150, R150, UR30, -R0 ;  /* 0x0000001e96967c23 */ /* 0x000fe20008000800 */
[----:B------:R-:W-:-:S02]  /*3ae0*/  FADD R133, R19, R76 ;  /* 0x0000004c13857221 */ /* 0x000fc40000000000 */
[----:B------:R-:W-:Y:S01]  /*3af0*/  @!P3 FMUL R81, R81, 0.5 ;  /* 0x3f0000005151b820 */ /* 0x000fe20000400000 */
[----:B------:R-:W1:Y:S01]  /*3b00*/  MUFU.EX2 R84, R84 ;  /* 0x0000005400547308 */ /* 0x000e620000000800 */
[----:B---3--:R-:W-:Y:S01]  /*3b10*/  @!P6 FMUL R77, R77, R77 ;  /* 0x0000004d4d4de220 */ /* 0x008fe20000400000 */
[----:B------:R-:W-:-:S03]  /*3b20*/  FSETP.GEU.AND P6, PT, R89, -126, PT ;  /* 0xc2fc00005900780b */ /* 0x000fc60003fce000 */
[----:B------:R-:W-:Y:S01]  /*3b30*/  FADD R131, R44, R77 ;  /* 0x0000004d2c837221 */ /* 0x000fe20000000000 */
[----:B------:R-:W-:Y:S01]  /*3b40*/  F2FP.BF16.F32.PACK_AB R44, R19, R44 ;  /* 0x0000002c132c723e */ /* 0x000fe200000010ff */
[----:B------:R-:W-:Y:S01]  /*3b50*/  @!P4 FMUL R85, R85, 0.5 ;  /* 0x3f0000005555c820 */ /* 0x000fe20000400000 */
[----:B------:R-:W3:Y:S01]  /*3b60*/  MUFU.EX2 R88, R88 ;  /* 0x0000005800587308 */ /* 0x000ee20000000800 */
[----:B--2---:R-:W-:Y:S01]  /*3b70*/  @!P5 FMUL R92, R92, R92 ;  /* 0x0000005c5c5cd220 */ /* 0x004fe20000400000 */
[----:B------:R-:W-:-:S05]  /*3b80*/  FSETP.GEU.AND P5, PT, R104, -126, PT ;  /* 0xc2fc00006800780b */ /* 0x000fca0003fae000 */
[----:B------:R-:W-:Y:S01]  /*3b90*/  @!P6 FMUL R89, R89, 0.5 ;  /* 0x3f0000005959e820 */ /* 0x000fe20000400000 */
[----:B------:R-:W2:Y:S01]  /*3ba0*/  MUFU.EX2 R81, R81 ;  /* 0x0000005100517308 */ /* 0x000ea20000000800 */
[----:B-1----:R-:W-:Y:S01]  /*3bb0*/  @!P2 FMUL R84, R84, R84 ;  /* 0x000000545454a220 */ /* 0x002fe20000400000 */
[----:B------:R-:W-:-:S05]  /*3bc0*/  FSETP.GEU.AND P2, PT, R96, -126, PT ;  /* 0xc2fc00006000780b */ /* 0x000fca0003f4e000 */
[----:B------:R-:W-:Y:S01]  /*3bd0*/  @!P5 FMUL R104, R104, 0.5 ;  /* 0x3f0000006868d820 */ /* 0x000fe20000400000 */
[----:B------:R-:W1:Y:S01]  /*3be0*/  MUFU.EX2 R85, R85 ;  /* 0x0000005500557308 */ /* 0x000e620000000800 */
[----:B---3--:R-:W-:Y:S01]  /*3bf0*/  @!P1 FMUL R88, R88, R88 ;  /* 0x0000005858589220 */ /* 0x008fe20000400000 */
[----:B------:R-:W-:-:S05]  /*3c00*/  FSETP.GEU.AND P1, PT, R100, -126, PT ;  /* 0xc2fc00006400780b */ /* 0x000fca0003f2e000 */
        /* <DEDUP_REMOVED lines=19> */
[----:B------:R-:W-:-:S03]  /*3d40*/  FSETP.GEU.AND P2, PT, R108, -126, PT ;  /* 0xc2fc00006c00780b */ /* 0x000fc60003f4e000 */
[----:B------:R-:W-:Y:S02]  /*3d50*/  FADD R135, R29, R96 ;  /* 0x000000601d877221 */ /* 0x000fe40000000000 */
        /* <DEDUP_REMOVED lines=26> */
[----:B------:R1:W4:Y:S01]  /*3f00*/  MUFU.EX2 R27, R26 ;  /* 0x0000001a001b7308 */ /* 0x0003220000000800 */
[----:B---3--:R-:W-:Y:S01]  /*3f10*/  @!P1 FMUL R112, R112, R112 ;  /* 0x0000007070709220 */ /* 0x008fe20000400000 */
[----:B------:R-:W-:-:S05]  /*3f20*/  FSETP.GEU.AND P1, PT, R124, -126, PT ;  /* 0xc2fc00007c00780b */ /* 0x000fca0003f2e000 */
[----:B------:R-:W-:Y:S01]  /*3f30*/  @!P2 FMUL R120, R120, 0.5 ;  /* 0x3f0000007878a820 */ /* 0x000fe20000400000 */
[----:B------:R3:W5:Y:S01]  /*3f40*/  MUFU.EX2 R31, R30 ;  /* 0x0000001e001f7308 */ /* 0x0007620000000800 */
[----:B--2---:R-:W-:Y:S01]  /*3f50*/  @!P3 FMUL R105, R105, R105 ;  /* 0x000000696969b220 */ /* 0x004fe20000400000 */
[----:B------:R-:W-:Y:S01]  /*3f60*/  FSETP.GEU.AND P3, PT, R34, -126, PT ;  /* 0xc2fc00002200780b */ /* 0x000fe20003f6e000 */
[----:B-1----:R-:W-:Y:S01]  /*3f70*/  FFMA R26, R63, UR6, -R0 ;  /* 0x000000063f1a7c23 */ /* 0x002fe20008000800 */
[----:B------:R-:W-:-:S03]  /*3f80*/  ULDC UR6, c[0x0][0x604] ;  /* 0x0001810000067ab9 */ /* 0x000fc60000000800 */
[----:B------:R-:W-:Y:S01]  /*3f90*/  @!P1 FMUL R124, R124, 0.5 ;  /* 0x3f0000007c7c9820 */ /* 0x000fe20000400000 */
[----:B------:R-:W1:Y:S01]  /*3fa0*/  MUFU.EX2 R128, R128 ;  /* 0x0000008000807308 */ /* 0x000e620000000800 */
[----:B----4-:R-:W-:Y:S01]  /*3fb0*/  @!P4 FMUL R27, R27, R27 ;  /* 0x0000001b1b1bc220 */ /* 0x010fe20000400000 */
[----:B------:R-:W-:Y:S01]  /*3fc0*/  FSETP.GEU.AND P4, PT, R38, -126, PT ;  /* 0xc2fc00002600780b */ /* 0x000fe20003f8e000 */
[--C-:B---3--:R-:W-:Y:S01]  /*3fd0*/  FFMA R30, R66, UR6, -R0.reuse ;  /* 0x00000006421e7c23 */ /* 0x108fe20008000800 */
[----:B------:R-:W-:Y:S02]  /*3fe0*/  ULDC UR6, c[0x0][0x604] ;  /* 0x0001810000067ab9 */ /* 0x000fe40000000800 */
[----:B------:R-:W-:Y:S01]  /*3ff0*/  FFMA R148, R67, UR6, -R0 ;  /* 0x0000000643947c23 */ /* 0x000fe20008000800 */
[----:B------:R-:W-:Y:S01]  /*4000*/  @!P3 FMUL R34, R34, 0.5 ;  /* 0x3f0000002222b820 */ /* 0x000fe20000400000 */
[----:B------:R-:W2:Y:S01]  /*4010*/  MUFU.EX2 R120, R120 ;  /* 0x0000007800787308 */ /* 0x000ea20000000800 */
[----:B-----5:R-:W-:Y:S01]  /*4020*/  @!P6 FMUL R31, R31, R31 ;  /* 0x0000001f1f1fe220 */ /* 0x020fe20000400000 */
[----:B------:R-:W-:Y:S01]  /*4030*/  FSETP.GEU.AND P6, PT, R42, -126, PT ;  /* 0xc2fc00002a00780b */ /* 0x000fe20003fce000 */
[----:B------:R-:W-:-:S02]  /*4040*/  ULDC UR6, c[0x0][0x604] ;  /* 0x0001810000067ab9 */ /* 0x000fc40000000800 */
[--C-:B------:R-:W-:Y:S01]  /*4050*/  FFMA R70, R70, UR6, -R0.reuse ;  /* 0x0000000646467c23 */ /* 0x100fe20008000800 */
[----:B------:R-:W-:Y:S01]  /*4060*/  ULDC UR6, c[0x0][0x604] ;  /* 0x0001810000067ab9 */ /* 0x000fe20000000800 */
[----:B------:R-:W-:Y:S01]  /*4070*/  @!P4 FMUL R38, R38, 0.5 ;  /* 0x3f0000002626c820 */ /* 0x000fe20000400000 */
[----:B------:R-:W3:Y:S01]  /*4080*/  MUFU.EX2 R35, R34 ;  /* 0x0000002200237308 */ /* 0x000ee20000000800 */
[----:B-1----:R-:W-:Y:S01]  /*4090*/  @!P5 FMUL R128, R128, R128 ;  /* 0x000000808080d220 */ /* 0x002fe20000400000 */
[----:B------:R-:W-:Y:S01]  /*40a0*/  FSETP.GEU.AND P5, PT, R140, -126, PT ;  /* 0xc2fc00008c00780b */ /* 0x000fe20003fae000 */
[--C-:B------:R-:W-:Y:S01]  /*40b0*/  FFMA R152, R71, UR6, -R0.reuse ;  /* 0x0000000647987c23 */ /* 0x100fe20008000800 */
[----:B------:R-:W-:Y:S02]  /*40c0*/  ULDC UR6, c[0x0][0x604] ;  /* 0x0001810000067ab9 */ /* 0x000fe40000000800 */
[----:B------:R-:W-:Y:S01]  /*40d0*/  FFMA R74, R74, UR6, -R0 ;  /* 0x000000064a4a7c23 */ /* 0x000fe20008000800 */
[----:B------:R-:W-:Y:S01]  /*40e0*/  @!P6 FMUL R42, R42, 0.5 ;  /* 0x3f0000002a2ae820 */ /* 0x000fe20000400000 */
[----:B------:R-:W1:Y:S01]  /*40f0*/  MUFU.EX2 R124, R124 ;  /* 0x0000007c007c7308 */ /* 0x000e620000000800 */
[----:B--2---:R-:W-:Y:S01]  /*4100*/  @!P2 FMUL R120, R120, R120 ;  /* 0x000000787878a220 */ /* 0x004fe20000400000 */
[----:B------:R-:W-:Y:S01]  /*4110*/  FSETP.GEU.AND P2, PT, R132, -126, PT ;  /* 0xc2fc00008400780b */ /* 0x000fe20003f4e000 */
[----:B------:R-:W-:-:S02]  /*4120*/  ULDC UR6, c[0x0][0x604] ;  /* 0x0001810000067ab9 */ /* 0x000fc40000000800 */
[--C-:B------:R-:W-:Y:S01]  /*4130*/  FFMA R154, R75, UR6, -R0.reuse ;  /* 0x000000064b9a7c23 */ /* 0x100fe20008000800 */
[----:B------:R-:W-:Y:S01]  /*4140*/  ULDC UR6, c[0x0][0x604] ;  /* 0x0001810000067ab9 */ /* 0x000fe20000000800 */
[----:B------:R-:W-:Y:S01]  /*4150*/  @!P5 FMUL R140, R140, 0.5 ;  /* 0x3f0000008c8cd820 */ /* 0x000fe20000400000 */
[----:B------:R2:W4:Y:S01]  /*4160*/  MUFU.EX2 R39, R38 ;  /* 0x0000002600277308 */ /* 0x0005220000000800 */
[----:B---3--:R-:W-:Y:S01]  /*4170*/  @!P3 FMUL R35, R35, R35 ;  /* 0x000000232323b220 */ /* 0x008fe20000400000 */
[----:B------:R-:W-:Y:S01]  /*4180*/  FSETP.GEU.AND P3, PT, R46, -126, PT ;  /* 0xc2fc00002e00780b */ /* 0x000fe20003f6e000 */
[--C-:B------:R-:W-:Y:S01]  /*4190*/  FFMA R78, R78, UR6, -R0.reuse ;  /* 0x000000064e4e7c23 */ /* 0x100fe20008000800 */
[----:B------:R-:W-:Y:S02]  /*41a0*/  ULDC UR6, c[0x0][0x604] ;  /* 0x0001810000067ab9 */ /* 0x000fe40000000800 */
[----:B------:R-:W-:Y:S01]  /*41b0*/  FFMA R79, R79, UR6, -R0 ;  /* 0x000000064f4f7c23 */ /* 0x000fe20008000800 */
[----:B------:R-:W-:Y:S01]  /*41c0*/  @!P2 FMUL R132, R132, 0.5 ;  /* 0x3f0000008484a820 */ /* 0x000fe20000400000 */
[----:B------:R3:W5:Y:S01]  /*41d0*/  MUFU.EX2 R43, R42 ;  /* 0x0000002a002b7308 */ /* 0x0007620000000800 */
[----:B-1----:R-:W-:Y:S01]  /*41e0*/  @!P1 FMUL R124, R124, R124 ;  /* 0x0000007c7c7c9220 */ /* 0x002fe20000400000 */
[----:B------:R-:W-:Y:S01]  /*41f0*/  FSETP.GEU.AND P1, PT, R136, -126, PT ;  /* 0xc2fc00008800780b */ /* 0x000fe20003f2e000 */
[----:B------:R-:W-:Y:S01]  /*4200*/  ULDC UR6, c[0x0][0x604] ;  /* 0x0001810000067ab9 */ /* 0x000fe20000000800 */
[----:B--2---:R-:W-:Y:S01]  /*4210*/  FADD R38, R11, R72 ;  /* 0x000000480b267221 */ /* 0x004fe20000000000 */
[--C-:B------:R-:W-:Y:S01]  /*4220*/  FFMA R82, R82, UR6, -R0.reuse ;  /* 0x0000000652527c23 */ /* 0x100fe20008000800 */
[----:B------:R-:W-:Y:S01]  /*4230*/  ULDC UR6, c[0x0][0x604] ;  /* 0x0001810000067ab9 */ /* 0x000fe20000000800 */
[----:B------:R-:W-:Y:S01]  /*4240*/  @!P3 FMUL R46, R46, 0.5 ;  /* 0x3f0000002e2eb820 */ /* 0x000fe20000400000 */
[----:B------:R-:W1:Y:S01]  /*4250*/  MUFU.EX2 R140, R140 ;  /* 0x0000008c008c7308 */ /* 0x000e620000000800 */
[----:B----4-:R-:W-:Y:S01]  /*4260*/  @!P4 FMUL R39, R39, R39 ;  /* 0x000000272727c220 */ /* 0x010fe20000400000 */
[----:B------:R-:W-:Y:S01]  /*4270*/  FSETP.GEU.AND P4, PT, R50, -126, PT ;  /* 0xc2fc00003200780b */ /* 0x000fe20003f8e000 */
[--C-:B------:R-:W-:Y:S01]  /*4280*/  FFMA R158, R83, UR6, -R0.reuse ;  /* 0x00000006539e7c23 */ /* 0x100fe20008000800 */
[----:B------:R-:W-:Y:S01]  /*4290*/  ULDC UR6, c[0x0][0x604] ;  /* 0x0001810000067ab9 */ /* 0x000fe20000000800 */
[----:B---3--:R-:W-:Y:S01]  /*42a0*/  FADD R42, R8, R65 ;  /* 0x00000041082a7221 */ /* 0x008fe20000000000 */
[--C-:B------:R-:W-:Y:S01]  /*42b0*/  FFMA R86, R86, UR6, -R0.reuse ;  /* 0x0000000656567c23 */ /* 0x100fe20008000800 */
[----:B------:R-:W-:Y:S01]  /*42c0*/  @!P1 FMUL R136, R136, 0.5 ;  /* 0x3f00000088889820 */ /* 0x000fe20000400000 */
[----:B------:R-:W2:Y:S01]  /*42d0*/  MUFU.EX2 R132, R132 ;  /* 0x0000008400847308 */ /* 0x000ea20000000800 */
[----:B-----5:R-:W-:Y:S01]  /*42e0*/  @!P6 FMUL R43, R43, R43 ;  /* 0x0000002b2b2be220 */ /* 0x020fe20000400000 */
[----:B------:R-:W-:Y:S01]  /*42f0*/  FSETP.GEU.AND P6, PT, R54, -126, PT ;  /* 0xc2fc00003600780b */ /* 0x000fe20003fce000 */
[----:B------:R-:W-:Y:S01]  /*4300*/  ULDC UR6, c[0x0][0x604] ;  /* 0x0001810000067ab9 */ /* 0x000fe20000000800 */
[----:B------:R-:W-:Y:S01]  /*4310*/  FADD R141, R42, R137 ;  /* 0x000000892a8d7221 */ /* 0x000fe20000000000 */
[--C-:B------:R-:W-:Y:S01]  /*4320*/  FFMA R160, R87, UR6, -R0.reuse ;  /* 0x0000000657a07c23 */ /* 0x100fe20008000800 */
[----:B------:R-:W-:Y:S01]  /*4330*/  ULDC UR6, c[0x0][0x604] ;  /* 0x0001810000067ab9 */ /* 0x000fe20000000800 */
[----:B------:R-:W-:Y:S01]  /*4340*/  @!P4 FMUL R50, R50, 0.5 ;  /* 0x3f0000003232c820 */ /* 0x000fe20000400000 */
[----:B------:R-:W3:Y:S01]  /*4350*/  MUFU.EX2 R47, R46 ;  /* 0x0000002e002f7308 */ /* 0x000ee20000000800 */
[----:B-1----:R-:W-:Y:S01]  /*4360*/  @!P5 FMUL R140, R140, R140 ;  /* 0x0000008c8c8cd220 */ /* 0x002fe20000400000 */
[----:B------:R-:W-:Y:S01]  /*4370*/  FSETP.GEU.AND P5, PT, R148, -126, PT ;  /* 0xc2fc00009400780b */ /* 0x000fe20003fae000 */
[--C-:B------:R-:W-:Y:S01]  /*4380*/  FFMA R90, R90, UR6, -R0.reuse ;  /* 0x000000065a5a7c23 */ /* 0x100fe20008000800 */
[----:B------:R-:W-:Y:S01]  /*4390*/  ULDC UR6, c[0x0][0x604] ;  /* 0x0001810000067ab9 */ /* 0x000fe20000000800 */
[----:B------:R-:W-:Y:S01]  /*43a0*/  FADD R42, R36, R69 ;  /* 0x00000045242a7221 */ /* 0x000fe20000000000 */
[----:B------:R-:W-:Y:S01]  /*43b0*/  FFMA R91, R91, UR6, -R0 ;  /* 0x000000065b5b7c23 */ /* 0x000fe20008000800 */
[----:B------:R-:W-:Y:S01]  /*43c0*/  @!P6 FMUL R54, R54, 0.5 ;  /* 0x3f0000003636e820 */ /* 0x000fe20000400000 */
[----:B------:R-:W1:Y:S01]  /*43d0*/  MUFU.EX2 R136, R136 ;  /* 0x0000008800887308 */ /* 0x000e620000000800 */
[----:B--2---:R-:W-:Y:S01]  /*43e0*/  @!P2 FMUL R132, R132, R132 ;  /* 0x000000848484a220 */ /* 0x004fe20000400000 */
[----:B------:R-:W-:Y:S01]  /*43f0*/  FSETP.GEU.AND P2, PT, R144, -126, PT ;  /* 0xc2fc00009000780b */ /* 0x000fe20003f4e000 */
[----:B------:R-:W-:Y:S01]  /*4400*/  ULDC UR6, c[0x0][0x604] ;  /* 0x0001810000067ab9 */ /* 0x000fe20000000800 */
[----:B------:R-:W-:Y:S01]  /*4410*/  FADD R137, R60, R101 ;  /* 0x000000653c897221 */ /* 0x000fe20000000000 */
[----:B------:R-:W-:-:S02]  /*4420*/  F2FP.BF16.F32.PACK_AB R60, R37, R60 ;  /* 0x0000003c253c723e */ /* 0x000fc400000010ff */
[----:B------:R-:W-:Y:S01]  /*4430*/  @!P5 FMUL R148, R148, 0.5 ;  /* 0x3f0000009494d820 */ /* 0x000fe20000400000 */
[----:B------:R-:W2:Y:S01]  /*4440*/  MUFU.EX2 R51, R50 ;  /* 0x0000003200337308 */ /* 0x000ea20000000800 */
[----:B---3--:R-:W-:Y:S01]  /*4450*/  @!P3 FMUL R47, R47, R47 ;  /* 0x0000002f2f2fb220 */ /* 0x008fe20000400000 */
[----:B------:R-:W-:Y:S01]  /*4460*/  FSETP.GEU.AND P3, PT, R58, -126, PT ;  /* 0xc2fc00003a00780b */ /* 0x000fe20003f6e000 */
[----:B------:R-:W-:Y:S01]  /*4470*/  FADD R145, R42, R137 ;  /* 0x000000892a917221 */ /* 0x000fe20000000000 */
[----:B------:R-:W-:Y:S01]  /*4480*/  FADD R42, R17, R64 ;  /* 0x00000040112a7221 */ /* 0x000fe20000000000 */
[----:B------:R-:W-:Y:S01]  /*4490*/  FADD R137, R41, R108 ;  /* 0x0000006c29897221 */ /* 0x000fe20000000000 */
[----:B------:R-:W-:Y:S01]  /*44a0*/  F2FP.BF16.F32.PACK_AB R72, R72, R61 ;  /* 0x0000003d4848723e */ /* 0x000fe200000010ff */
[----:B------:R-:W-:Y:S01]  /*44b0*/  @!P2 FMUL R144, R144, 0.5 ;  /* 0x3f0000009090a820 */ /* 0x000fe20000400000 */
[----:B------:R-:W3:Y:S01]  /*44c0*/  MUFU.EX2 R55, R54 ;  /* 0x0000003600377308 */ /* 0x000ee20000000800 */
[----:B-1----:R-:W-:Y:S01]  /*44d0*/  @!P1 FMUL R136, R136, R136 ;  /* 0x0000008888889220 */ /* 0x002fe20000400000 */
[----:B------:R-:W-:Y:S01]  /*44e0*/  FSETP.GEU.AND P1, PT, R26, -126, PT ;  /* 0xc2fc00001a00780b */ /* 0x000fe20003f2e000 */
[----:B------:R-:W-:Y:S01]  /*44f0*/  FADD R42, R42, R137 ;  /* 0x000000892a2a7221 */ /* 0x000fe20000000000 */
[----:B------:R-:W-:-:S03]  /*4500*/  F2FP.BF16.F32.PACK_AB R36, R15, R36 ;  /* 0x000000240f24723e */ /* 0x000fc600000010ff */
[----:B------:R-:W-:Y:S01]  /*4510*/  @!P3 FMUL R58, R58, 0.5 ;  /* 0x3f0000003a3ab820 */ /* 0x000fe20000400000 */
[----:B------:R-:W1:Y:S01]  /*4520*/  MUFU.EX2 R148, R148 ;  /* 0x0000009400947308 */ /* 0x000e620000000800 */
[----:B--2---:R-:W-:Y:S01]  /*4530*/  @!P4 FMUL R51, R51, R51 ;  /* 0x000000333333c220 */ /* 0x004fe20000400000 */
[----:B------:R-:W-:-:S05]  /*4540*/  FSETP.GEU.AND P4, PT, R62, -126, PT ;  /* 0xc2fc00003e00780b */ /* 0x000fca0003f8e000 */
[----:B------:R-:W-:Y:S01]  /*4550*/  @!P1 FMUL R26, R26, 0.5 ;  /* 0x3f0000001a1a9820 */ /* 0x000fe20000400000 */
[----:B------:R-:W2:Y:S01]  /*4560*/  MUFU.EX2 R59, R58 ;  /* 0x0000003a003b7308 */ /* 0x000ea20000000800 */
[----:B---3--:R-:W-:Y:S01]  /*4570*/  @!P6 FMUL R55, R55, R55 ;  /* 0x000000373737e220 */ /* 0x008fe20000400000 */
[----:B------:R-:W-:-:S05]  /*4580*/  FSETP.GEU.AND P6, PT, R30, -126, PT ;  /* 0xc2fc00001e00780b */ /* 0x000fca0003fce000 */
[----:B------:R-:W-:Y:S01]  /*4590*/  @!P4 FMUL R62, R62, 0.5 ;  /* 0x3f0000003e3ec820 */ /* 0x000fe20000400000 */
[----:B------:R-:W3:Y:S01]  /*45a0*/  MUFU.EX2 R144, R144 ;  /* 0x0000009000907308 */ /* 0x000ee20000000800 */
[----:B-1----:R-:W-:Y:S01]  /*45b0*/  @!P5 FMUL R148, R148, R148 ;  /* 0x000000949494d220 */ /* 0x002fe20000400000 */
[----:B------:R-:W-:-:S05]  /*45c0*/  FSETP.GEU.AND P5, PT, R79, -126, PT ;  /* 0xc2fc00004f00780b */ /* 0x000fca0003fae000 */
[----:B------:R-:W-:Y:S01]  /*45d0*/  @!P6 FMUL R30, R30, 0.5 ;  /* 0x3f0000001e1ee820 */ /* 0x000fe20000400000 */
[----:B------:R1:W4:Y:S01]  /*45e0*/  MUFU.EX2 R66, R26 ;  /* 0x0000001a00427308 */ /* 0x0003220000000800 */
[----:B--2---:R-:W-:Y:S01]  /*45f0*/  @!P3 FMUL R59, R59, R59 ;  /* 0x0000003b3b3bb220 */ /* 0x004fe20000400000 */
[----:B------:R-:W-:-:S05]  /*4600*/  FSETP.GEU.AND P3, PT, R70, -126, PT ;  /* 0xc2fc00004600780b */ /* 0x000fca0003f6e000 */
[----:B------:R-:W-:Y:S01]  /*4610*/  @!P5 FMUL R79, R79, 0.5 ;  /* 0x3f0000004f4fd820 */ /* 0x000fe20000400000 */
[----:B------:R-:W2:Y:S01]  /*4620*/  MUFU.EX2 R63, R62 ;  /* 0x0000003e003f7308 */ /* 0x000ea20000000800 */
[----:B---3--:R-:W-:Y:S01]  /*4630*/  @!P2 FMUL R144, R144, R144 ;  /* 0x000000909090a220 */ /* 0x008fe20000400000 */
[----:B------:R-:W-:Y:S01]  /*4640*/  FSETP.GEU.AND P2, PT, R152, -126, PT ;  /* 0xc2fc00009800780b */ /* 0x000fe20003f4e000 */
[--C-:B-1----:R-:W-:Y:S01]  /*4650*/  FFMA R26, R94, UR6, -R0.reuse ;  /* 0x000000065e1a7c23 */ /* 0x102fe20008000800 */
[----:B------:R-:W-:Y:S02]  /*4660*/  ULDC UR6, c[0x0][0x604] ;  /* 0x0001810000067ab9 */ /* 0x000fe40000000800 */
[----:B------:R-:W-:Y:S01]  /*4670*/  FFMA R95, R95, UR6, -R0 ;  /* 0x000000065f5f7c23 */ /* 0x000fe20008000800 */
[----:B------:R-:W-:Y:S01]  /*4680*/  @!P3 FMUL R70, R70, 0.5 ;  /* 0x3f0000004646b820 */ /* 0x000fe20000400000 */
[----:B------:R1:W3:Y:S01]  /*4690*/  MUFU.EX2 R67, R30 ;  /* 0x0000001e00437308 */ /* 0x0002e20000000800 */
[----:B----4-:R-:W-:Y:S01]  /*46a0*/  @!P1 FMUL R66, R66, R66 ;  /* 0x0000004242429220 */ /* 0x010fe20000400000 */
[----:B------:R-:W-:Y:S01]  /*46b0*/  FSETP.GEU.AND P1, PT, R154, -126, PT ;  /* 0xc2fc00009a00780b */ /* 0x000fe20003f2e000 */
[----:B------:R-:W-:-:S04]  /*46c0*/  ULDC UR6, c[0x0][0x604] ;  /* 0x0001810000067ab9 */ /* 0x000fc80000000800 */
[----:B------:R-:W-:Y:S01]  /*46d0*/  @!P2 FMUL R152, R152, 0.5 ;  /* 0x3f0000009898a820 */ /* 0x000fe20000400000 */
[----:B------:R4:W5:Y:S01]  /*46e0*/  MUFU.EX2 R156, R79 ;  /* 0x0000004f009c7308 */ /* 0x0009620000000800 */
[----:B--2---:R-:W-:Y:S01]  /*46f0*/  @!P4 FMUL R63, R63, R63 ;  /* 0x0000003f3f3fc220 */ /* 0x004fe20000400000 */
[----:B------:R-:W-:Y:S01]  /*4700*/  FSETP.GEU.AND P4, PT, R74, -126, PT ;  /* 0xc2fc00004a00780b */ /* 0x000fe20003f8e000 */
[--C-:B-1----:R-:W-:Y:S01]  /*4710*/  FFMA R30, R98, UR6, -R0.reuse ;  /* 0x00000006621e7c23 */ /* 0x102fe20008000800 */
[----:B------:R-:W-:Y:S02]  /*4720*/  ULDC UR6, c[0x0][0x604] ;  /* 0x0001810000067ab9 */ /* 0x000fe40000000800 */
[--C-:B------:R-:W-:Y:S01]  /*4730*/  FFMA R99, R99, UR6, -R0.reuse ;  /* 0x0000000663637c23 */ /* 0x100fe20008000800 */
[----:B------:R-:W-:Y:S01]  /*4740*/  @!P1 FMUL R154, R154, 0.5 ;  /* 0x3f0000009a9a9820 */ /* 0x000fe20000400000 */
[----:B------:R-:W1:Y:S01]  /*4750*/  MUFU.EX2 R71, R70 ;  /* 0x0000004600477308 */ /* 0x000e620000000800 */
[----:B---3--:R-:W-:Y:S01]  /*4760*/  @!P6 FMUL R67, R67, R67 ;  /* 0x000000434343e220 */ /* 0x008fe20000400000 */
[----:B------:R-:W-:Y:S01]  /*4770*/  FSETP.GEU.AND P6, PT, R78, -126, PT ;  /* 0xc2fc00004e00780b */ /* 0x000fe20003fce000 */
[----:B------:R-:W-:Y:S01]  /*4780*/  ULDC UR6, c[0x0][0x604] ;  /* 0x0001810000067ab9 */ /* 0x000fe20000000800 */
[--C-:B----4-:R-:W-:Y:S01]  /*4790*/  FFMA R79, R151, UR22, -R0.reuse ;  /* 0x00000016974f7c23 */ /* 0x110fe20008000800 */
[--C-:B------:R-:W-:Y:S01]  /*47a0*/  FFMA R34, R102, UR6, -R0.reuse ;  /* 0x0000000666227c23 */ /* 0x100fe20008000800 */
[----:B------:R-:W-:Y:S01]  /*47b0*/  ULDC UR6, c[0x0][0x604] ;  /* 0x0001810000067ab9 */ /* 0x000fe20000000800 */
[----:B------:R-:W-:Y:S01]  /*47c0*/  @!P4 FMUL R74, R74, 0.5 ;  /* 0x3f0000004a4ac820 */ /* 0x000fe20000400000 */
[----:B------:R-:W2:Y:S01]  /*47d0*/  MUFU.EX2 R152, R152 ;  /* 0x0000009800987308 */ /* 0x000ea20000000800 */
[----:B-----5:R-:W-:Y:S01]  /*47e0*/  @!P5 FMUL R156, R156, R156 ;  /* 0x0000009c9c9cd220 */ /* 0x020fe20000400000 */
[----:B------:R-:W-:Y:S01]  /*47f0*/  FSETP.GEU.AND P5, PT, R91, -126, PT ;  /* 0xc2fc00005b00780b */ /* 0x000fe20003fae000 */
[----:B------:R-:W-:Y:S01]  /*4800*/  FFMA R103, R103, UR6, -R0 ;  /* 0x0000000667677c23 */ /* 0x000fe20008000800 */
[----:B------:R-:W-:-:S03]  /*4810*/  ULDC UR6, c[0x0][0x604] ;  /* 0x0001810000067ab9 */ /* 0x000fc60000000800 */
[----:B------:R-:W-:Y:S01]  /*4820*/  @!P6 FMUL R78, R78, 0.5 ;  /* 0x3f0000004e4ee820 */ /* 0x000fe20000400000 */
[----:B------:R-:W3:Y:S01]  /*4830*/  MUFU.EX2 R75, R74 ;  /* 0x0000004a004b7308 */ /* 0x000ee20000000800 */
[----:B-1----:R-:W-:Y:S01]  /*4840*/  @!P3 FMUL R71, R71, R71 ;  /* 0x000000474747b220 */ /* 0x002fe20000400000 */
[----:B------:R-:W-:-:S05]  /*4850*/  FSETP.GEU.AND P3, PT, R82, -126, PT ;  /* 0xc2fc00005200780b */ /* 0x000fca0003f6e000 */
        /* <DEDUP_REMOVED lines=33> */
[----:B------:R3:W4:Y:S01]  /*4a70*/  MUFU.EX2 R98, R26 ;  /* 0x0000001a00627308 */ /* 0x0007220000000800 */
[----:B-1----:R-:W-:Y:S01]  /*4a80*/  @!P1 FMUL R160, R160, R160 ;  /* 0x000000a0a0a09220 */ /* 0x002fe20000400000 */
[----:B------:R-:W-:-:S05]  /*4a90*/  FSETP.GEU.AND P1, PT, R99, -126, PT ;  /* 0xc2fc00006300780b */ /* 0x000fca0003f2e000 */
[----:B------:R-:W-:Y:S01]  /*4aa0*/  @!P4 FMUL R30, R30, 0.5 ;  /* 0x3f0000001e1ec820 */ /* 0x000fe20000400000 */
[----:B------:R-:W1:Y:S01]  /*4ab0*/  MUFU.EX2 R103, R103 ;  /* 0x0000006700677308 */ /* 0x000e620000000800 */
[----:B--2---:R-:W-:Y:S01]  /*4ac0*/  @!P6 FMUL R94, R94, R94 ;  /* 0x0000005e5e5ee220 */ /* 0x004fe20000400000 */
[----:B------:R-:W-:Y:S01]  /*4ad0*/  FSETP.GEU.AND P6, PT, R34, -126, PT ;  /* 0xc2fc00002200780b */ /* 0x000fe20003fce000 */
[--C-:B---3--:R-:W-:Y:S01]  /*4ae0*/  FFMA R26, R106, UR6, -R0.reuse ;  /* 0x000000066a1a7c23 */ /* 0x108fe20008000800 */
[----:B------:R-:W-:Y:S02]  /*4af0*/  ULDC UR6, c[0x0][0x604] ;  /* 0x0001810000067ab9 */ /* 0x000fe40000000800 */
[----:B------:R-:W-:Y:S01]  /*4b00*/  FFMA R107, R107, UR6, -R0 ;  /* 0x000000066b6b7c23 */ /* 0x000fe20008000800 */
[----:B------:R-:W-:Y:S01]  /*4b10*/  @!P1 FMUL R99, R99, 0.5 ;  /* 0x3f00000063639820 */ /* 0x000fe20000400000 */
[----:B------:R2:W3:Y:S01]  /*4b20*/  MUFU.EX2 R102, R30 ;  /* 0x0000001e00667308 */ /* 0x0004e20000000800 */
[----:B------:R-:W-:Y:S01]  /*4b30*/  ULDC UR6, c[0x0][0x604] ;  /* 0x0001810000067ab9 */ /* 0x000fe20000000800 */
[----:B----4-:R-:W-:Y:S01]  /*4b40*/  @!P3 FMUL R98, R98, R98 ;  /* 0x000000626262b220 */ /* 0x010fe20000400000 */
[----:B------:R-:W-:-:S04]  /*4b50*/  FSETP.GEU.AND P3, PT, R26, -126, PT ;  /* 0xc2fc00001a00780b */ /* 0x000fc80003f6e000 */
[----:B------:R-:W-:Y:S01]  /*4b60*/  @!P6 FMUL R34, R34, 0.5 ;  /* 0x3f0000002222e820 */ /* 0x000fe20000400000 */
[----:B------:R-:W4:Y:S01]  /*4b70*/  MUFU.EX2 R95, R95 ;  /* 0x0000005f005f7308 */ /* 0x000f220000000800 */
[--C-:B--2---:R-:W-:Y:S01]  /*4b80*/  FFMA R30, R110, UR6, -R0.reuse ;  /* 0x000000066e1e7c23 */ /* 0x104fe20008000800 */
[----:B------:R-:W-:Y:S01]  /*4b90*/  ULDC UR6, c[0x0][0x604] ;  /* 0x0001810000067ab9 */ /* 0x000fe20000000800 */
[----:B-1----:R-:W-:Y:S01]  /*4ba0*/  @!P5 FMUL R103, R103, R103 ;  /* 0x000000676767d220 */ /* 0x002fe20000400000 */
[----:B------:R-:W-:Y:S01]  /*4bb0*/  FFMA R111, R111, UR6, -R0 ;  /* 0x000000066f6f7c23 */ /* 0x000fe20008000800 */
[----:B------:R-:W-:-:S03]  /*4bc0*/  ULDC UR6, c[0x0][0x604] ;  /* 0x0001810000067ab9 */ /* 0x000fc60000000800 */
[----:B------:R-:W1:Y:S01]  /*4bd0*/  MUFU.EX2 R99, R99 ;  /* 0x0000006300637308 */ /* 0x000e620000000800 */
[----:B---3--:R-:W-:Y:S01]  /*4be0*/  @!P4 FMUL R102, R102, R102 ;  /* 0x000000666666c220 */ /* 0x008fe20000400000 */
[----:B------:R-:W-:Y:S01]  /*4bf0*/  FSETP.GEU.AND P4, PT, R30, -126, PT ;  /* 0xc2fc00001e00780b */ /* 0x000fe20003f8e000 */
[----:B------:R-:W-:-:S05]  /*4c00*/  @!P3 FMUL R26, R26, 0.5 ;  /* 0x3f0000001a1ab820 */ /* 0x000fca0000400000 */
[----:B------:R2:W3:Y:S01]  /*4c10*/  MUFU.EX2 R106, R34 ;  /* 0x00000022006a7308 */ /* 0x0004e20000000800 */
[----:B----4-:R-:W-:Y:S01]  /*4c20*/  @!P2 FMUL R95, R95, R95 ;  /* 0x0000005f5f5fa220 */ /* 0x010fe20000400000 */
[----:B------:R-:W-:-:S05]  /*4c30*/  FSETP.GEU.AND P2, PT, R107, -126, PT ;  /* 0xc2fc00006b00780b */ /* 0x000fca0003f4e000 */
[----:B------:R-:W-:Y:S01]  /*4c40*/  @!P4 FMUL R30, R30, 0.5 ;  /* 0x3f0000001e1ec820 */ /* 0x000fe20000400000 */
[----:B------:R4:W5:Y:S01]  /*4c50*/  MUFU.EX2 R110, R26 ;  /* 0x0000001a006e7308 */ /* 0x0009620000000800 */
[--C-:B--2---:R-:W-:Y:S01]  /*4c60*/  FFMA R34, R114, UR6, -R0.reuse ;  /* 0x0000000672227c23 */ /* 0x104fe20008000800 */
[----:B------:R-:W-:Y:S01]  /*4c70*/  ULDC UR6, c[0x0][0x604] ;  /* 0x0001810000067ab9 */ /* 0x000fe20000000800 */
[----:B-1----:R-:W-:Y:S01]  /*4c80*/  @!P1 FMUL R99, R99, R99 ;  /* 0x0000006363639220 */ /* 0x002fe20000400000 */
[--C-:B------:R-:W-:Y:S01]  /*4c90*/  FFMA R113, R115, UR6, -R0.reuse ;  /* 0x0000000673717c23 */ /* 0x100fe20008000800 */
[----:B------:R-:W-:Y:S01]  /*4ca0*/  FSETP.GEU.AND P1, PT, R111, -126, PT ;  /* 0xc2fc00006f00780b */ /* 0x000fe20003f2e000 */
[----:B------:R-:W-:Y:S01]  /*4cb0*/  ULDC UR6, c[0x0][0x604] ;  /* 0x0001810000067ab9 */ /* 0x000fe20000000800 */
[----:B------:R-:W-:Y:S01]  /*4cc0*/  @!P2 FMUL R107, R107, 0.5 ;  /* 0x3f0000006b6ba820 */ /* 0x000fe20000400000 */
[----:B------:R1:W2:Y:S01]  /*4cd0*/  MUFU.EX2 R114, R30 ;  /* 0x0000001e00727308 */ /* 0x0002a20000000800 */
[----:B------:R-:W-:Y:S01]  /*4ce0*/  FSETP.GEU.AND P5, PT, R113, -126, PT ;  /* 0xc2fc00007100780b */ /* 0x000fe20003fae000 */
[----:B----4-:R-:W-:Y:S01]  /*4cf0*/  FFMA R26, R118, UR6, -R0 ;  /* 0x00000006761a7c23 */ /* 0x010fe20008000800 */
[----:B------:R-:W-:Y:S01]  /*4d00*/  ULDC UR6, c[0x0][0x604] ;  /* 0x0001810000067ab9 */ /* 0x000fe20000000800 */
[----:B---3--:R-:W-:Y:S01]  /*4d10*/  @!P6 FMUL R106, R106, R106 ;  /* 0x0000006a6a6ae220 */ /* 0x008fe20000400000 */
[----:B------:R-:W-:-:S03]  /*4d20*/  FSETP.GEU.AND P6, PT, R34, -126, PT ;  /* 0xc2fc00002200780b */ /* 0x000fc60003fce000 */
[----:B------:R-:W3:Y:S01]  /*4d30*/  MUFU.EX2 R107, R107 ;  /* 0x0000006b006b7308 */ /* 0x000ee20000000800 */
[--C-:B-1----:R-:W-:Y:S01]  /*4d40*/  FFMA R30, R122, UR6, -R0.reuse ;  /* 0x000000067a1e7c23 */ /* 0x102fe20008000800 */
[----:B------:R-:W-:Y:S01]  /*4d50*/  @!P1 FMUL R111, R111, 0.5 ;  /* 0x3f0000006f6f9820 */ /* 0x000fe20000400000 */
[----:B------:R-:W-:Y:S01]  /*4d60*/  ULDC UR6, c[0x0][0x604] ;  /* 0x0001810000067ab9 */ /* 0x000fe20000000800 */
[----:B-----5:R-:W-:Y:S01]  /*4d70*/  @!P3 FMUL R110, R110, R110 ;  /* 0x0000006e6e6eb220 */ /* 0x020fe20000400000 */
[--C-:B------:R-:W-:Y:S01]  /*4d80*/  FFMA R115, R123, UR6, -R0.reuse ;  /* 0x000000067b737c23 */ /* 0x100fe20008000800 */
[----:B------:R-:W-:Y:S01]  /*4d90*/  @!P5 FMUL R113, R113, 0.5 ;  /* 0x3f0000007171d820 */ /* 0x000fe20000400000 */
[----:B------:R-:W-:Y:S01]  /*4da0*/  ULDC UR6, c[0x0][0x604] ;  /* 0x0001810000067ab9 */ /* 0x000fe20000000800 */
[----:B------:R-:W1:Y:S01]  /*4db0*/  MUFU.EX2 R111, R111 ;  /* 0x0000006f006f7308 */ /* 0x000e620000000800 */
[--C-:B------:R-:W-:Y:S01]  /*4dc0*/  FFMA R162, R126, UR6, -R0.reuse ;  /* 0x000000067ea27c23 */ /* 0x100fe20008000800 */
[----:B------:R-:W-:Y:S01]  /*4dd0*/  ULDC UR6, c[0x0][0x604] ;  /* 0x0001810000067ab9 */ /* 0x000fe20000000800 */
[----:B--2---:R-:W-:Y:S01]  /*4de0*/  @!P4 FMUL R114, R114, R114 ;  /* 0x000000727272c220 */ /* 0x004fe20000400000 */
[--C-:B------:R-:W-:Y:S01]  /*4df0*/  FFMA R117, R119, UR6, -R0.reuse ;  /* 0x0000000677757c23 */ /* 0x100fe20008000800 */
[----:B------:R-:W-:Y:S01]  /*4e00*/  ULDC UR6, c[0x0][0x604] ;  /* 0x0001810000067ab9 */ /* 0x000fe20000000800 */
[----:B------:R-:W-:Y:S01]  /*4e10*/  FSETP.GEU.AND P4, PT, R115, -126, PT ;  /* 0xc2fc00007300780b */ /* 0x000fe20003f8e000 */
[--C-:B------:R-:W-:Y:S01]  /*4e20*/  FFMA R119, R127, UR6, -R0.reuse ;  /* 0x000000067f777c23 */ /* 0x100fe20008000800 */
[----:B------:R-:W2:Y:S01]  /*4e30*/  MUFU.EX2 R113, R113 ;  /* 0x0000007100717308 */ /* 0x000ea20000000800 */
[----:B---3--:R-:W-:Y:S01]  /*4e40*/  @!P2 FMUL R107, R107, R107 ;  /* 0x0000006b6b6ba220 */ /* 0x008fe20000400000 */
[----:B------:R-:W-:Y:S01]  /*4e50*/  FSETP.GEU.AND P2, PT, R30, -126, PT ;  /* 0xc2fc00001e00780b */ /* 0x000fe20003f4e000 */
[--C-:B------:R-:W-:Y:S01]  /*4e60*/  FFMA R123, R139, UR15, -R0.reuse ;  /* 0x0000000f8b7b7c23 */ /* 0x100fe20008000800 */
[----:B------:R-:W-:Y:S01]  /*4e70*/  @!P6 FMUL R34, R34, 0.5 ;  /* 0x3f0000002222e820 */ /* 0x000fe20000400000 */
[----:B------:R-:W-:Y:S01]  /*4e80*/  ULDC UR6, c[0x0][0x604] ;  /* 0x0001810000067ab9 */ /* 0x000fe20000000800 */
[----:B------:R-:W-:Y:S01]  /*4e90*/  FSETP.GEU.AND P3, PT, R26, -126, PT ;  /* 0xc2fc00001a00780b */ /* 0x000fe20003f6e000 */
[----:B------:R-:W-:Y:S01]  /*4ea0*/  FFMA R127, R147, UR27, -R0 ;  /* 0x0000001b937f7c23 */ /* 0x000fe20008000800 */
[----:B------:R3:W4:Y:S01]  /*4eb0*/  MUFU.EX2 R118, R34 ;  /* 0x0000002200767308 */ /* 0x0007220000000800 */
[----:B-1----:R-:W-:Y:S01]  /*4ec0*/  @!P1 FMUL R111, R111, R111 ;  /* 0x0000006f6f6f9220 */ /* 0x002fe20000400000 */
[----:B------:R-:W-:Y:S01]  /*4ed0*/  FSETP.GEU.AND P1, PT, R162, -126, PT ;  /* 0xc2fc0000a200780b */ /* 0x000fe20003f2e000 */
[----:B------:R-:W-:Y:S01]  /*4ee0*/  @!P4 FMUL R115, R115, 0.5 ;  /* 0x3f0000007373c820 */ /* 0x000fe20000400000 */
[----:B------:R-:W-:Y:S01]  /*4ef0*/  FADD R139, R38, R135 ;  /* 0x00000087268b7221 */ /* 0x000fe20000000000 */
[----:B------:R-:W-:Y:S01]  /*4f00*/  FADD R38, R13, R56 ;  /* 0x000000380d267221 */ /* 0x000fe20000000000 */
[----:B------:R-:W-:Y:S01]  /*4f10*/  FADD R135, R33, R100 ;  /* 0x0000006421877221 */ /* 0x000fe20000000000 */
[----:B------:R-:W-:Y:S01]  /*4f20*/  @!P2 FMUL R30, R30, 0.5 ;  /* 0x3f0000001e1ea820 */ /* 0x000fe20000400000 */
[----:B------:R-:W-:Y:S01]  /*4f30*/  FADD R70, R132, R111 ;  /* 0x0000006f84467221 */ /* 0x000fe20000000000 */
[----:B--2---:R-:W-:Y:S01]  /*4f40*/  @!P5 FMUL R113, R113, R113 ;  /* 0x000000717171d220 */ /* 0x004fe20000400000 */
[----:B------:R-:W-:Y:S01]  /*4f50*/  FSETP.GEU.AND P5, PT, R119, -126, PT ;  /* 0xc2fc00007700780b */ /* 0x000fe20003fae000 */
[----:B------:R-:W1:Y:S01]  /*4f60*/  MUFU.EX2 R115, R115 ;  /* 0x0000007300737308 */ /* 0x000e620000000800 */
[----:B---3--:R-:W-:Y:S01]  /*4f70*/  FFMA R34, R134, UR6, -R0 ;  /* 0x0000000686227c23 */ /* 0x008fe20008000800 */
[----:B------:R-:W-:Y:S01]  /*4f80*/  @!P3 FMUL R26, R26, 0.5 ;  /* 0x3f0000001a1ab820 */ /* 0x000fe20000400000 */
[----:B------:R-:W-:Y:S01]  /*4f90*/  FADD R0, R40, R93 ;  /* 0x0000005d28007221 */ /* 0x000fe20000000000 */
[----:B------:R-:W-:Y:S01]  /*4fa0*/  @!P1 FMUL R162, R162, 0.5 ;  /* 0x3f000000a2a29820 */ /* 0x000fe20000400000 */
[----:B------:R-:W-:Y:S01]  /*4fb0*/  FADD R143, R38, R135 ;  /* 0x00000087268f7221 */ /* 0x000fe20000000000 */
[----:B----4-:R-:W-:Y:S01]  /*4fc0*/  @!P6 FMUL R118, R118, R118 ;  /* 0x000000767676e220 */ /* 0x010fe20000400000 */
[----:B------:R-:W-:Y:S01]  /*4fd0*/  FSETP.GEU.AND P6, PT, R117, -126, PT ;  /* 0xc2fc00007500780b */ /* 0x000fe20003fce000 */
[----:B------:R2:W3:Y:S01]  /*4fe0*/  MUFU.EX2 R126, R30 ;  /* 0x0000001e007e7308 */ /* 0x0004e20000000800 */
[----:B------:R-:W-:Y:S01]  /*4ff0*/  FADD R38, R7, R68 ;  /* 0x0000004407267221 */ /* 0x000fe20000000000 */
[----:B------:R-:W-:Y:S01]  /*5000*/  FADD R135, R23, R88 ;  /* 0x0000005817877221 */ /* 0x000fe20000000000 */
[----:B------:R-:W-:Y:S01]  /*5010*/  FADD R74, R136, R113 ;  /* 0x00000071884a7221 */ /* 0x000fe20000000000 */
[----:B------:R-:W-:Y:S01]  /*5020*/  @!P5 FMUL R119, R119, 0.5 ;  /* 0x3f0000007777d820 */ /* 0x000fe20000400000 */
[----:B------:R-:W-:Y:S01]  /*5030*/  F2FP.BF16.F32.PACK_AB R40, R29, R40 ;  /* 0x000000281d28723e */ /* 0x000fe200000010ff */
[----:B------:R-:W-:Y:S01]  /*5040*/  FADD R58, R38, R135 ;  /* 0x00000087263a7221 */ /* 0x000fe20000000000 */
[----:B------:R-:W-:Y:S01]  /*5050*/  FADD R38, R15, R80 ;  /* 0x000000500f267221 */ /* 0x000fe20000000000 */
[----:B------:R-:W4:Y:S01]  /*5060*/  MUFU.EX2 R162, R162 ;  /* 0x000000a200a27308 */ /* 0x000f220000000800 */
[----:B-1----:R-:W-:Y:S01]  /*5070*/  @!P4 FMUL R115, R115, R115 ;  /* 0x000000737373c220 */ /* 0x002fe20000400000 */
[----:B------:R-:W-:Y:S01]  /*5080*/  FSETP.GEU.AND P4, PT, R121, -126, PT ;  /* 0xc2fc00007900780b */ /* 0x000fe20003f8e000 */
[----:B--2---:R-:W-:Y:S01]  /*5090*/  FADD R30, R3, R52 ;  /* 0x00000034031e7221 */ /* 0x004fe20000000000 */
[----:B------:R-:W-:Y:S01]  /*50a0*/  FADD R135, R37, R104 ;  /* 0x0000006825877221 */ /* 0x000fe20000000000 */
[----:B------:R-:W-:Y:S01]  /*50b0*/  @!P6 FMUL R117, R117, 0.5 ;  /* 0x3f0000007575e820 */ /* 0x000fe20000400000 */
[----:B------:R-:W-:Y:S01]  /*50c0*/  F2FP.BF16.F32.PACK_AB R29, R120, R35 ;  /* 0x00000023781d723e */ /* 0x000fe200000010ff */
[----:B------:R-:W-:Y:S01]  /*50d0*/  FADD R30, R30, R133 ;  /* 0x000000851e1e7221 */ /* 0x000fe20000000000 */
[----:B------:R-:W1:Y:S01]  /*50e0*/  MUFU.EX2 R119, R119 ;  /* 0x0000007700777308 */ /* 0x000e620000000800 */
[----:B---3--:R-:W-:Y:S01]  /*50f0*/  @!P2 FMUL R126, R126, R126 ;  /* 0x0000007e7e7ea220 */ /* 0x008fe20000400000 */
[----:B------:R-:W-:Y:S01]  /*5100*/  FSETP.GEU.AND P2, PT, R130, -126, PT ;  /* 0xc2fc00008200780b */ /* 0x000fe20003f4e000 */
[----:B------:R-:W-:Y:S01]  /*5110*/  FADD R133, R12, R81 ;  /* 0x000000510c857221 */ /* 0x000fe20000000000 */
[----:B------:R-:W-:Y:S01]  /*5120*/  FADD R147, R38, R135 ;  /* 0x0000008726937221 */ /* 0x000fe20000000000 */
[----:B------:R-:W-:Y:S01]  /*5130*/  FADD R137, R59, R126 ;  /* 0x0000007e3b897221 */ /* 0x000fe20000000000 */
[----:B------:R-:W-:Y:S01]  /*5140*/  FADD R38, R10, R73 ;  /* 0x000000490a267221 */ /* 0x000fe20000000000 */
[----:B------:R-:W-:Y:S01]  /*5150*/  @!P4 FMUL R121, R121, 0.5 ;  /* 0x3f0000007979c820 */ /* 0x000fe20000400000 */
[----:B------:R2:W3:Y:S01]  /*5160*/  MUFU.EX2 R122, R26 ;  /* 0x0000001a007a7308 */ /* 0x0004e20000000800 */
[----:B----4-:R-:W-:Y:S01]  /*5170*/  @!P1 FMUL R162, R162, R162 ;  /* 0x000000a2a2a29220 */ /* 0x010fe20000400000 */
[----:B------:R-:W-:Y:S01]  /*5180*/  FSETP.GEU.AND P1, PT, R138, -126, PT ;  /* 0xc2fc00008a00780b */ /* 0x000fe20003f2e000 */
[----:B------:R-:W-:Y:S01]  /*5190*/  FADD R135, R18, R105 ;  /* 0x0000006912877221 */ /* 0x000fe20000000000 */
[----:B------:R-:W-:Y:S01]  /*51a0*/  FADD R30, R30, R139 ;  /* 0x0000008b1e1e7221 */ /* 0x000fe20000000000 */
[----:B------:R-:W-:Y:S01]  /*51b0*/  FADD R147, R58, R147 ;  /* 0x000000933a937221 */ /* 0x000fe20000000000 */
[----:B------:R-:W-:Y:S01]  /*51c0*/  F2FP.BF16.F32.PACK_AB R52, R52, R45 ;  /* 0x0000002d3434723e */ /* 0x000fe200000010ff */
[----:B------:R-:W-:Y:S01]  /*51d0*/  @!P2 FMUL R130, R130, 0.5 ;  /* 0x3f0000008282a820 */ /* 0x000fe20000400000 */
[----:B------:R-:W4:Y:S01]  /*51e0*/  MUFU.EX2 R121, R121 ;  /* 0x0000007900797308 */ /* 0x000f220000000800 */
[----:B-1----:R-:W-:Y:S01]  /*51f0*/  @!P5 FMUL R119, R119, R119 ;  /* 0x000000777777d220 */ /* 0x002fe20000400000 */
[----:B------:R-:W-:Y:S01]  /*5200*/  FSETP.GEU.AND P5, PT, R123, -126, PT ;  /* 0xc2fc00007b00780b */ /* 0x000fe20003fae000 */
[----:B--2---:R-:W-:Y:S01]  /*5210*/  FADD R26, R24, R45 ;  /* 0x0000002d181a7221 */ /* 0x004fe20000000000 */
[----:B------:R-:W-:Y:S01]  /*5220*/  FADD R135, R38, R135 ;  /* 0x0000008726877221 */ /* 0x000fe20000000000 */
[----:B------:R-:W-:Y:S01]  /*5230*/  FADD R38, R43, R110 ;  /* 0x0000006e2b267221 */ /* 0x000fe20000000000 */
[----:B------:R-:W-:Y:S01]  /*5240*/  FADD R30, R30, R147 ;  /* 0x000000931e1e7221 */ /* 0x000fe20000000000 */
[----:B------:R-:W-:Y:S01]  /*5250*/  @!P1 FMUL R138, R138, 0.5 ;  /* 0x3f0000008a8a9820 */ /* 0x000fe20000400000 */
[----:B------:R-:W1:Y:S01]  /*5260*/  MUFU.EX2 R130, R130 ;  /* 0x0000008200827308 */ /* 0x000e620000000800 */
[----:B------:R-:W-:Y:S01]  /*5270*/  FADD R26, R26, R131 ;  /* 0x000000831a1a7221 */ /* 0x000fe20000000000 */
[----:B------:R-:W-:Y:S01]  /*5280*/  FADD R131, R32, R61 ;  /* 0x0000003d20837221 */ /* 0x000fe20000000000 */
[----:B---3--:R-:W-:Y:S01]  /*5290*/  @!P3 FMUL R122, R122, R122 ;  /* 0x0000007a7a7ab220 */ /* 0x008fe20000400000 */
[----:B------:R-:W-:-:S02]  /*52a0*/  F2FP.BF16.F32.PACK_AB R68, R68, R53 ;  /* 0x000000354444723e */ /* 0x000fc400000010ff */
[----:B------:R-:W-:Y:S01]  /*52b0*/  FADD R131, R131, R0 ;  /* 0x0000000083837221 */ /* 0x000fe20000000000 */
[----:B------:R-:W-:Y:S01]  /*52c0*/  @!P5 FMUL R123, R123, 0.5 ;  /* 0x3f0000007b7bd820 */ /* 0x000fe20000400000 */
[----:B------:R-:W2:Y:S01]  /*52d0*/  MUFU.EX2 R134, R138 ;  /* 0x0000008a00867308 */ /* 0x000ea20000000800 */
[----:B----4-:R-:W-:Y:S01]  /*52e0*/  @!P4 FMUL R121, R121, R121 ;  /* 0x000000797979c220 */ /* 0x010fe20000400000 */
[----:B------:R-:W-:Y:S01]  /*52f0*/  FSETP.GEU.AND P4, PT, R125, -126, PT ;  /* 0xc2fc00007d00780b */ /* 0x000fe20003f8e000 */
[----:B------:R-:W-:Y:S01]  /*5300*/  FADD R0, R4, R49 ;  /* 0x0000003104007221 */ /* 0x000fe20000000000 */
[----:B------:R-:W-:Y:S01]  /*5310*/  FADD R26, R26, R131 ;  /* 0x000000831a1a7221 */ /* 0x000fe20000000000 */
[----:B------:R-:W-:Y:S02]  /*5320*/  F2FP.BF16.F32.PACK_AB R37, R136, R51 ;  /* 0x000000338825723e */ /* 0x000fe400000010ff */
[----:B------:R-:W-:Y:S01]  /*5330*/  FADD R46, R0, R133 ;  /* 0x00000085002e7221 */ /* 0x000fe20000000000 */
[----:B------:R-:W3:Y:S01]  /*5340*/  MUFU.EX2 R123, R123 ;  /* 0x0000007b007b7308 */ /* 0x000ee20000000800 */
[----:B-1----:R-:W-:Y:S01]  /*5350*/  @!P2 FMUL R130, R130, R130 ;  /* 0x000000828282a220 */ /* 0x002fe20000400000 */
[----:B------:R-:W-:Y:S01]  /*5360*/  FSETP.GEU.AND P2, PT, R142, -126, PT ;  /* 0xc2fc00008e00780b */ /* 0x000fe20003f4e000 */
[----:B------:R-:W-:Y:S01]  /*5370*/  FADD R0, R5, R20 ;  /* 0x0000001405007221 */ /* 0x000fe20000000000 */
[----:B------:R-:W-:Y:S01]  /*5380*/  FADD R133, R21, R84 ;  /* 0x0000005415857221 */ /* 0x000fe20000000000 */
[----:B------:R-:W-:Y:S01]  /*5390*/  FADD R46, R46, R141 ;  /* 0x0000008d2e2e7221 */ /* 0x000fe20000000000 */
[----:B------:R-:W-:Y:S01]  /*53a0*/  F2FP.BF16.F32.PACK_AB R80, R80, R69 ;  /* 0x000000455050723e */ /* 0x000fe200000010ff */
[----:B------:R-:W-:Y:S01]  /*53b0*/  @!P4 FMUL R125, R125, 0.5 ;  /* 0x3f0000007d7dc820 */ /* 0x000fe20000400000 */
[----:B------:R-:W-:Y:S01]  /*53c0*/  FADD R50, R0, R133 ;  /* 0x0000008500327221 */ /* 0x000fe20000000000 */
[----:B--2---:R-:W-:Y:S01]  /*53d0*/  @!P1 FMUL R134, R134, R134 ;  /* 0x0000008686869220 */ /* 0x004fe20000400000 */
[----:B------:R-:W-:Y:S01]  /*53e0*/  FSETP.GEU.AND P1, PT, R146, -126, PT ;  /* 0xc2fc00009200780b */ /* 0x000fe20003f2e000 */
[----:B------:R-:W-:Y:S01]  /*53f0*/  FADD R0, R28, R53 ;  /* 0x000000351c007221 */ /* 0x000fe20000000000 */
[----:B------:R-:W-:Y:S01]  /*5400*/  FADD R133, R48, R85 ;  /* 0x0000005530857221 */ /* 0x000fe20000000000 */
[----:B------:R-:W1:Y:S01]  /*5410*/  MUFU.EX2 R125, R125 ;  /* 0x0000007d007d7308 */ /* 0x000e620000000800 */
[----:B------:R-:W-:Y:S01]  /*5420*/  FADD R149, R75, R134 ;  /* 0x000000864b957221 */ /* 0x000fe20000000000 */
[----:B------:R-:W-:Y:S01]  /*5430*/  @!P2 FMUL R142, R142, 0.5 ;  /* 0x3f0000008e8ea820 */ /* 0x000fe20000400000 */
[----:B------:R-:W-:Y:S01]  /*5440*/  FADD R54, R0, R133 ;  /* 0x0000008500367221 */ /* 0x000fe20000000000 */
[----:B---3--:R-:W-:Y:S01]  /*5450*/  @!P5 FMUL R123, R123, R123 ;  /* 0x0000007b7b7bd220 */ /* 0x008fe20000400000 */
[----:B------:R-:W-:Y:S01]  /*5460*/  FSETP.GEU.AND P5, PT, R127, -126, PT ;  /* 0xc2fc00007f00780b */ /* 0x000fe20003fae000 */
[----:B------:R-:W-:Y:S01]  /*5470*/  FADD R0, R6, R57 ;  /* 0x0000003906007221 */ /* 0x000fe20000000000 */
[----:B------:R-:W-:Y:S01]  /*5480*/  FADD R133, R14, R89 ;  /* 0x000000590e857221 */ /* 0x000fe20000000000 */
[----:B------:R-:W2:Y:S01]  /*5490*/  MUFU.EX2 R138, R142 ;  /* 0x0000008e008a7308 */ /* 0x000ea20000000800 */
[----:B------:R-:W-:Y:S01]  /*54a0*/  FADD R157, R38, R149 ;  /* 0x00000095269d7221 */ /* 0x000fe20000000000 */
[----:B------:R-:W-:Y:S01]  /*54b0*/  @!P1 FMUL R146, R146, 0.5 ;  /* 0x3f00000092929820 */ /* 0x000fe20000400000 */
[----:B------:R-:W-:Y:S01]  /*54c0*/  FADD R62, R0, R133 ;  /* 0x00000085003e7221 */ /* 0x000fe20000000000 */
[----:B------:R-:W-:Y:S01]  /*54d0*/  FADD R0, R9, R22 ;  /* 0x0000001609007221 */ /* 0x000fe20000000000 */
[----:B------:R-:W-:Y:S01]  /*54e0*/  FADD R133, R25, R92 ;  /* 0x0000005c19857221 */ /* 0x000fe20000000000 */
[----:B------:R-:W-:Y:S01]  /*54f0*/  FADD R38, R128, R107 ;  /* 0x0000006b80267221 */ /* 0x000fe20000000000 */
[----:B------:R-:W-:Y:S01]  /*5500*/  FADD R151, R154, R123 ;  /* 0x0000007b9a977221 */ /* 0x000fe20000000000 */
[----:B------:R-:W3:Y:S01]  /*5510*/  MUFU.EX2 R142, R146 ;  /* 0x00000092008e7308 */ /* 0x000ee20000000800 */
[----:B-1----:R-:W-:Y:S01]  /*5520*/  @!P4 FMUL R125, R125, R125 ;  /* 0x0000007d7d7dc220 */ /* 0x002fe20000400000 */
[----:B------:R-:W-:Y:S01]  /*5530*/  @!P5 FMUL R127, R127, 0.5 ;  /* 0x3f0000007f7fd820 */ /* 0x000fe20000400000 */
[----:B------:R-:W-:Y:S01]  /*5540*/  FSETP.GEU.AND P4, PT, R129, -126, PT ;  /* 0xc2fc00008100780b */ /* 0x000fe20003f8e000 */
[----:B------:R-:W-:Y:S01]  /*5550*/  FADD R133, R0, R133 ;  /* 0x0000008500857221 */ /* 0x000fe20000000000 */
[----:B------:R-:W-:Y:S01]  /*5560*/  FADD R0, R27, R94 ;  /* 0x0000005e1b007221 */ /* 0x000fe20000000000 */
[----:B------:R-:W-:Y:S01]  /*5570*/  FADD R149, R63, R162 ;  /* 0x000000a23f957221 */ /* 0x000fe20000000000 */
[----:B------:R-:W-:Y:S01]  /*5580*/  FADD R159, R38, R151 ;  /* 0x00000097269f7221 */ /* 0x000fe20000000000 */
[----:B------:R-:W1:Y:S01]  /*5590*/  MUFU.EX2 R127, R127 ;  /* 0x0000007f007f7308 */ /* 0x000e620000000800 */
[----:B--2---:R-:W-:Y:S01]  /*55a0*/  @!P2 FMUL R138, R138, R138 ;  /* 0x0000008a8a8aa220 */ /* 0x004fe20000400000 */
[----:B------:R-:W-:Y:S01]  /*55b0*/  FSETP.GEU.AND P2, PT, R34, -126, PT ;  /* 0xc2fc00002200780b */ /* 0x000fe20003f4e000 */
[----:B------:R-:W-:Y:S01]  /*55c0*/  FADD R78, R0, R137 ;  /* 0x00000089004e7221 */ /* 0x000fe20000000000 */
[----:B------:R-:W-:Y:S01]  /*55d0*/  FADD R0, R112, R91 ;  /* 0x0000005b70007221 */ /* 0x000fe20000000000 */
[----:B------:R-:W-:Y:S01]  /*55e0*/  FADD R137, R144, R115 ;  /* 0x0000007390897221 */ /* 0x000fe20000000000 */
[----:B------:R-:W-:Y:S01]  /*55f0*/  FADD R38, R47, R114 ;  /* 0x000000722f267221 */ /* 0x000fe20000000000 */
[----:B------:R-:W-:Y:S01]  /*5600*/  FADD R151, R156, R125 ;  /* 0x0000007d9c977221 */ /* 0x000fe20000000000 */
[----:B------:R-:W-:Y:S01]  /*5610*/  @!P4 FMUL R129, R129, 0.5 ;  /* 0x3f0000008181c820 */ /* 0x000fe20000400000 */
[----:B---3--:R-:W-:Y:S01]  /*5620*/  @!P1 FMUL R142, R142, R142 ;  /* 0x0000008e8e8e9220 */ /* 0x008fe20000400000 */
[----:B------:R-:W-:Y:S01]  /*5630*/  FSETP.GEU.AND P1, PT, R150, -126, PT ;  /* 0xc2fc00009600780b */ /* 0x000fe20003f2e000 */
[----:B------:R-:W-:Y:S01]  /*5640*/  FADD R82, R0, R137 ;  /* 0x0000008900527221 */ /* 0x000fe20000000000 */
[----:B------:R-:W2:Y:S01]  /*5650*/  MUFU.EX2 R117, R117 ;  /* 0x0000007500757308 */ /* 0x000ea20000000800 */
[----:B------:R-:W-:Y:S01]  /*5660*/  FADD R137, R66, R119 ;  /* 0x0000007742897221 */ /* 0x000fe20000000000 */
[----:B------:R-:W-:Y:S01]  /*5670*/  FADD R163, R70, R151 ;  /* 0x0000009746a37221 */ /* 0x000fe20000000000 */
[----:B------:R-:W-:Y:S01]  /*5680*/  @!P2 FMUL R34, R34, 0.5 ;  /* 0x3f0000002222a820 */ /* 0x000fe20000400000 */
[----:B------:R-:W-:Y:S01]  /*5690*/  FADD R70, R51, R118 ;  /* 0x0000007633467221 */ /* 0x000fe20000000000 */
[----:B-1----:R-:W-:Y:S01]  /*56a0*/  @!P5 FMUL R127, R127, R127 ;  /* 0x0000007f7f7fd220 */ /* 0x002fe20000400000 */
[----:B------:R-:W-:Y:S01]  /*56b0*/  FSETP.GEU.AND P5, PT, R79, -126, PT ;  /* 0xc2fc00004f00780b */ /* 0x000fe20003fae000 */
[----:B------:R-:W-:Y:S01]  /*56c0*/  FADD R151, R83, R142 ;  /* 0x0000008e53977221 */ /* 0x000fe20000000000 */
[----:B------:R1:W3:Y:S01]  /*56d0*/  MUFU.EX2 R146, R34 ;  /* 0x0000002200927308 */ /* 0x0002e20000000800 */
[----:B------:R-:W-:Y:S01]  /*56e0*/  FADD R153, R158, R127 ;  /* 0x0000007f9e997221 */ /* 0x000fe20000000000 */
[----:B------:R-:W-:Y:S01]  /*56f0*/  FADD R50, R50, R143 ;  /* 0x0000008f32327221 */ /* 0x000fe20000000000 */
[----:B------:R-:W-:Y:S01]  /*5700*/  @!P1 FMUL R150, R150, 0.5 ;  /* 0x3f00000096969820 */ /* 0x000fe20000400000 */
[----:B------:R-:W-:Y:S01]  /*5710*/  FADD R165, R70, R151 ;  /* 0x0000009746a57221 */ /* 0x000fe20000000000 */
[----:B------:R-:W-:Y:S01]  /*5720*/  FADD R164, R74, R153 ;  /* 0x000000994aa47221 */ /* 0x000fe20000000000 */
[----:B------:R-:W-:Y:S01]  /*5730*/  FADD R70, R55, R122 ;  /* 0x0000007a37467221 */ /* 0x000fe20000000000 */
[----:B------:R-:W-:Y:S01]  /*5740*/  FADD R133, R133, R42 ;  /* 0x0000002a85857221 */ /* 0x000fe20000000000 */
[----:B------:R-:W4:Y:S01]  /*5750*/  MUFU.EX2 R129, R129 ;  /* 0x0000008100817308 */ /* 0x000f220000000800 */
[----:B-1----:R-:W-:Y:S01]  /*5760*/  FADD R34, R31, R98 ;  /* 0x000000621f227221 */ /* 0x002fe20000000000 */
[----:B--2---:R-:W-:Y:S01]  /*5770*/  @!P6 FMUL R117, R117, R117 ;  /* 0x000000757575e220 */ /* 0x004fe20000400000 */
[----:B------:R-:W-:Y:S01]  /*5780*/  @!P5 FMUL R79, R79, 0.5 ;  /* 0x3f0000004f4fd820 */ /* 0x000fe20000400000 */
[----:B------:R-:W-:Y:S01]  /*5790*/  FADD R145, R54, R145 ;  /* 0x0000009136917221 */ /* 0x000fe20000000000 */
[----:B------:R-:W-:Y:S01]  /*57a0*/  FADD R86, R34, R149 ;  /* 0x0000009522567221 */ /* 0x000fe20000000000 */
[----:B------:R-:W-:Y:S01]  /*57b0*/  FADD R149, R109, R138 ;  /* 0x0000008a6d957221 */ /* 0x000fe20000000000 */
[----:B------:R-:W-:Y:S01]  /*57c0*/  FADD R34, R116, R95 ;  /* 0x0000005f74227221 */ /* 0x000fe20000000000 */
[----:B------:R1:W2:Y:S01]  /*57d0*/  MUFU.EX2 R0, R150 ;  /* 0x0000009600007308 */ /* 0x0002a20000000800 */
[----:B---3--:R-:W-:Y:S01]  /*57e0*/  @!P2 FMUL R146, R146, R146 ;  /* 0x000000929292a220 */ /* 0x008fe20000400000 */
[----:B------:R-:W-:Y:S01]  /*57f0*/  FADD R161, R38, R149 ;  /* 0x0000009526a17221 */ /* 0x000fe20000000000 */
[----:B------:R-:W-:Y:S01]  /*5800*/  FADD R90, R34, R137 ;  /* 0x00000089225a7221 */ /* 0x000fe20000000000 */
[----:B------:R-:W-:Y:S01]  /*5810*/  FADD R34, R35, R102 ;  /* 0x0000006623227221 */ /* 0x000fe20000000000 */
[----:B------:R-:W-:Y:S01]  /*5820*/  FADD R137, R67, R130 ;  /* 0x0000008243897221 */ /* 0x000fe20000000000 */
[----:B------:R-:W-:Y:S01]  /*5830*/  FADD R38, R120, R99 ;  /* 0x0000006378267221 */ /* 0x000fe20000000000 */
[----:B------:R-:W-:Y:S01]  /*5840*/  FADD R149, R148, R121 ;  /* 0x0000007994957221 */ /* 0x000fe20000000000 */
[----:B------:R-:W3:Y:S01]  /*5850*/  MUFU.EX2 R79, R79 ;  /* 0x0000004f004f7308 */ /* 0x000ee20000000800 */
[----:B----4-:R-:W-:Y:S01]  /*5860*/  @!P4 FMUL R129, R129, R129 ;  /* 0x000000818181c220 */ /* 0x010fe20000400000 */
[----:B-1----:R-:W-:Y:S01]  /*5870*/  FADD R150, R34, R137 ;  /* 0x0000008922967221 */ /* 0x002fe20000000000 */
[----:B------:R-:W-:Y:S01]  /*5880*/  FADD R155, R38, R149 ;  /* 0x00000095269b7221 */ /* 0x000fe20000000000 */
[----:B------:R-:W-:Y:S01]  /*5890*/  FADD R34, R39, R106 ;  /* 0x0000006a27227221 */ /* 0x000fe20000000000 */
[----:B------:R-:W-:Y:S01]  /*58a0*/  FADD R137, R71, R146 ;  /* 0x0000009247897221 */ /* 0x000fe20000000000 */
[----:B------:R-:W-:Y:S01]  /*58b0*/  FADD R38, R124, R103 ;  /* 0x000000677c267221 */ /* 0x000fe20000000000 */
[----:B------:R-:W-:Y:S01]  /*58c0*/  FADD R149, R152, R129 ;  /* 0x0000008198957221 */ /* 0x000fe20000000000 */
[----:B------:R-:W-:Y:S01]  /*58d0*/  FADD R74, R140, R117 ;  /* 0x000000758c4a7221 */ /* 0x000fe20000000000 */
[----:B--2---:R-:W-:Y:S01]  /*58e0*/  @!P1 FMUL R0, R0, R0 ;  /* 0x0000000000009220 */ /* 0x004fe20000400000 */
[----:B------:R-:W-:Y:S01]  /*58f0*/  FADD R34, R34, R137 ;  /* 0x0000008922227221 */ /* 0x000fe20000000000 */
[----:B------:R-:W-:Y:S01]  /*5900*/  FADD R38, R38, R149 ;  /* 0x0000009526267221 */ /* 0x000fe20000000000 */
[----:B------:R-:W-:Y:S01]  /*5910*/  FADD R135, R62, R135 ;  /* 0x000000873e877221 */ /* 0x000fe20000000000 */
[----:B------:R-:W-:Y:S01]  /*5920*/  FADD R151, R87, R0 ;  /* 0x0000000057977221 */ /* 0x000fe20000000000 */
[----:B------:R-:W-:Y:S01]  /*5930*/  FADD R78, R78, R157 ;  /* 0x0000009d4e4e7221 */ /* 0x000fe20000000000 */
[----:B------:R-:W-:Y:S01]  /*5940*/  FADD R82, R82, R159 ;  /* 0x0000009f52527221 */ /* 0x000fe20000000000 */
[----:B------:R-:W-:Y:S01]  /*5950*/  FADD R86, R86, R161 ;  /* 0x000000a156567221 */ /* 0x000fe20000000000 */
[----:B---3--:R-:W-:Y:S01]  /*5960*/  @!P5 FMUL R79, R79, R79 ;  /* 0x0000004f4f4fd220 */ /* 0x008fe20000400000 */
[----:B------:R-:W-:Y:S01]  /*5970*/  FADD R151, R70, R151 ;  /* 0x0000009746977221 */ /* 0x000fe20000000000 */
        /* <DEDUP_REMOVED lines=15> */
[----:B------:R-:W-:Y:S01]  /*5a70*/  MOV R30, UR14 ;  /* 0x0000000e001e7c02 */ /* 0x000fe20008000f00 */
[----:B------:R-:W-:Y:S01]  /*5a80*/  FADD R26, R26, R135 ;  /* 0x000000871a1a7221 */ /* 0x000fe20000000000 */
[----:B------:R-:W-:Y:S01]  /*5a90*/  FADD R78, R78, R151 ;  /* 0x000000974e4e7221 */ /* 0x000fe20000000000 */
[----:B------:R-:W-:Y:S01]  /*5aa0*/  FADD R153, R82, R153 ;  /* 0x0000009952997221 */ /* 0x000fe20000000000 */
[----:B------:R-:W-:Y:S01]  /*5ab0*/  F2FP.BF16.F32.PACK_AB R50, R25, R14 ;  /* 0x0000000e1932723e */ /* 0x000fe200000010ff */
[----:B------:R1:W-:Y:S01]  /*5ac0*/  SYNCS.ARRIVE.TRANS64.A1T0 RZ, [R30+UR11], RZ ;  /* 0x000000ff1eff79a7 */ /* 0x0003e2000810000b */
[----:B------:R-:W-:Y:S01]  /*5ad0*/  F2FP.BF16.F32.PACK_AB R25, R112, R27 ;  /* 0x0000001b7019723e */ /* 0x000fe200000010ff */
[----:B------:R-:W-:Y:S01]  /*5ae0*/  FADD R186, R26, R133 ;  /* 0x000000851aba7221 */ /* 0x000fe20000000000 */
[----:B------:R-:W-:Y:S01]  /*5af0*/  F2FP.BF16.F32.PACK_AB R27, R116, R31 ;  /* 0x0000001f741b723e */ /* 0x000fe200000010ff */
[----:B------:R-:W-:Y:S01]  /*5b00*/  FADD R185, R78, R153 ;  /* 0x000000994eb97221 */ /* 0x000fe20000000000 */
[----:B------:R-:W-:-:S02]  /*5b10*/  F2FP.BF16.F32.PACK_AB R35, R132, R47 ;  /* 0x0000002f8423723e */ /* 0x000fc400000010ff */
[----:B------:R-:W-:Y:S02]  /*5b20*/  F2FP.BF16.F32.PACK_AB R42, R33, R16 ;  /* 0x00000010212a723e */ /* 0x000fe400000010ff */
[----:B------:R-:W-:Y:S02]  /*5b30*/  F2FP.BF16.F32.PACK_AB R62, R41, R18 ;  /* 0x00000012293e723e */ /* 0x000fe400000010ff */
[----:B------:R-:W-:Y:S02]  /*5b40*/  F2FP.BF16.F32.PACK_AB R74, R56, R65 ;  /* 0x00000041384a723e */ /* 0x000fe400000010ff */
[----:B------:R-:W-:Y:S02]  /*5b50*/  F2FP.BF16.F32.PACK_AB R31, R124, R39 ;  /* 0x000000277c1f723e */ /* 0x000fe400000010ff */
[----:B------:R-:W-:Y:S02]  /*5b60*/  F2FP.BF16.F32.PACK_AB R47, R66, R63 ;  /* 0x0000003f422f723e */ /* 0x000fe400000010ff */
        /* <DEDUP_REMOVED lines=18> */
[----:B-1----:R-:W-:-:S02]  /*5c90*/  F2FP.BF16.F32.PACK_AB R30, R9, R6 ;  /* 0x00000006091e723e */ /* 0x002fc400000010ff */
        /* <DEDUP_REMOVED lines=24> */
[----:B------:R-:W-:Y:S01]  /*5e20*/  F2FP.BF16.F32.PACK_AB R77, R127, R142 ;  /* 0x0000008e7f4d723e */ /* 0x000fe200000010ff */
[----:B------:R-:W-:Y:S06]  /*5e30*/  @!P0 BRA `(.L_x_19) ;  /* 0x0000000000048947 */ /* 0x000fec0003800000 */
[----:B------:R-:W-:Y:S01]  /*5e40*/  BPT.TRAP 0x1 ;  /* 0x000000040000795c */ /* 0x000fe20000300000 */
.L_x_19:
[----:B------:R-:W-:-:S13]  /*5e50*/  R2UR UR6, R183 ;  /* 0x00000000b70672ca */ /* 0x000fda00000e0000 */
[----:B------:R-:W1:Y:S01]  /*5e60*/  SYNCS.PHASECHK.TRANS64.TRYWAIT P1, [UR6+0xb0008], R2 ;  /* 0x0b000802ff0075a7 */ /* 0x000e620008020146 */
[----:B------:R-:W-:-:S06]  /*5e70*/  ULOP3.LUT UR6, UR10, 0x8000000, URZ, 0xfc, !UPT ;  /* 0x080000000a067892 */ /* 0x000fcc000f8efc3f */
[----:B------:R-:W-:Y:S01]  /*5e80*/  MOV R192, UR6 ;  /* 0x0000000600c07c02 */ /* 0x000fe20008000f00 */
[----:B-1----:R-:W-:Y:S06]  /*5e90*/  @!P1 BRA `(.L_x_20) ;  /* 0x000000cc008c9947 */ /* 0x002fec0003800000 */
.L_x_104:
[----:B------:R-:W-:Y:S01]  /*5ea0*/  R2UR UR14, R192 ;  /* 0x00000000c00e72ca */ /* 0x000fe200000e0000 */
[----:B------:R-:W-:Y:S01]  /*5eb0*/  STL [R1+0x230], R194 ;  /* 0x000230c201007387 */ /* 0x000fe20000100800 */
[----:B------:R-:W-:Y:S01]  /*5ec0*/  UMOV UR11, 0x40000040 ;  /* 0x40000040000b7882 */ /* 0x000fe20000000000 */
[----:B------:R-:W-:Y:S02]  /*5ed0*/  F2FP.BF16.F32.PACK_AB R79, R79, R0 ;  /* 0x000000004f4f723e */ /* 0x000fe400000010ff */
[----:B------:R-:W-:Y:S04]  /*5ee0*/  STL.64 [R1+0x228], R192 ;  /* 0x000228c001007387 */ /* 0x000fe80000100a00 */
[----:B------:R-:W-:Y:S04]  /*5ef0*/  STL.64 [R1+0x220], R190 ;  /* 0x000220be01007387 */ /* 0x000fe80000100a00 */
[----:B------:R-:W-:Y:S01]  /*5f00*/  STL.64 [R1+0x218], R188 ;  /* 0x000218bc01007387 */ /* 0x000fe20000100a00 */
[----:B------:R-:W-:-:S03]  /*5f10*/  UIADD3 UR6, UR14, 0x2000, URZ ;  /* 0x000020000e067890 */ /* 0x000fc6000fffe03f */
[----:B------:R-:W-:Y:S04]  /*5f20*/  STL [R1+0x214], R186 ;  /* 0x000214ba01007387 */ /* 0x000fe80000100800 */
[----:B------:R-:W-:Y:S01]  /*5f30*/  STL [R1+0x210], R185 ;  /* 0x000210b901007387 */ /* 0x000fe20000100800 */
[----:B------:R-:W-:Y:S01]  /*5f40*/  UMOV UR10, UR6 ;  /* 0x00000006000a7c82 */ /* 0x000fe20008000000 */
[----:B------:R-:W-:Y:S02]  /*5f50*/  UIADD3 UR6, UR14, 0x2080, URZ ;  /* 0x000020800e067890 */ /* 0x000fe4000fffe03f */
[----:B------:R-:W-:Y:S04]  /*5f60*/  STL.64 [R1+0x208], R182 ;  /* 0x000208b601007387 */ /* 0x000fe80000100a00 */
[----:B------:R2:W-:Y:S02]  /*5f70*/  STL [R1+0x204], R181 ;  /* 0x000204b501007387 */ /* 0x0005e40000100800 */
[----:B--2---:R-:W-:-:S06]  /*5f80*/  WARPGROUP.ARRIVE ;  /* 0x00000000000079c5 */ /* 0x004fcc0000000000 */
[----:B------:R-:W-:Y:S01]  /*5f90*/  HGMMA.64x256x16.F32.BF16 R92, R24, gdesc[UR8].tnspB, RZ, !UPT, gsb0 ;  /* 0x43e00008185c7df0 */ /* 0x000fe2000c0018ff */
[----:B------:R-:W-:Y:S01]  /*5fa0*/  UMOV UR10, UR6 ;  /* 0x00000006000a7c82 */ /* 0x000fe20008000000 */
[----:B------:R-:W-:Y:S01]  /*5fb0*/  UMOV UR11, 0x40000040 ;  /* 0x40000040000b7882 */ /* 0x000fe20000000000 */
[----:B------:R-:W-:Y:S01]  /*5fc0*/  UIADD3 UR6, UR14, 0x2100, URZ ;  /* 0x000021000e067890 */ /* 0x000fe2000fffe03f */
[----:B------:R-:W-:Y:S02]  /*5fd0*/  WARPGROUP.DEPBAR.LE gsb0, 0x0 ;  /* 0x00008000000079c5 */ /* 0x000fe40000010000 */
[----:B------:R-:W-:-:S15]  /*5fe0*/  WARPGROUP.ARRIVE ;  /* 0x00000000000079c5 */ /* 0x000fde0000000000 */
[----:B------:R-:W-:-:S07]  /*5ff0*/  NOP ;  /* 0x0000000000007918 */ /* 0x000fce0000000000 */
[----:B------:R-:W-:Y:S01]  /*6000*/  HGMMA.64x256x16.F32.BF16 R92, R28, gdesc[UR8].tnspB, R92, gsb0 ;  /* 0x43e000081c5c7df0 */ /* 0x000fe2000800185c */
        /* <DEDUP_REMOVED lines=93> */
[----:B------:R-:W-:Y:S02]  /*65e0*/  WARPGROUP.DEPBAR.LE gsb0, 0x0 ;  /* 0x00008000000079c5 */ /* 0x000fe40000010000 */
[----:B------:R-:W-:-:S15]  /*65f0*/  WARPGROUP.ARRIVE ;  /* 0x00000000000079c5 */ /* 0x000fde0000000000 */
[----:B------:R-:W-:-:S08]  /*6600*/  NOP ;  /* 0x0000000000007918 */ /* 0x000fd00000000000 */
[----:B------:R-:W-:Y:S03]  /*6610*/  HGMMA.64x256x16.F32.BF16 R92, R76, gdesc[UR8].tnspB, R92, gsb0 ;  /* 0x43e000084c5c7df0 */ /* 0x000fe6000800185c */
[----:B------:R-:W-:Y:S02]  /*6620*/  WARPGROUP.DEPBAR.LE gsb0, 0x0 ;  /* 0x00008000000079c5 */ /* 0x000fe40000010000 */
[----:B------:R-:W-:Y:S04]  /*6630*/  STL.64 [R1], R92 ;  /* 0x0000005c01007387 */ /* 0x000fe80000100a00 */
[----:B------:R-:W-:Y:S04]  /*6640*/  STL.64 [R1+0x8], R94 ;  /* 0x0000085e01007387 */ /* 0x000fe80000100a00 */
        /* <DEDUP_REMOVED lines=49> */
[----:B------:R2:W-:Y:S04]  /*6960*/  STL.64 [R1+0x198], R194 ;  /* 0x000198c201007387 */ /* 0x0005e80000100a00 */
        /* <DEDUP_REMOVED lines=12> */
[----:B--2---:R3:W5:Y:S04]  /*6a30*/  LDL.LU R194, [R1+0x230] ;  /* 0x0002300001c27983 */ /* 0x0047680000300800 */
[----:B------:R3:W5:Y:S04]  /*6a40*/  LDL.LU.64 R192, [R1+0x228] ;  /* 0x0002280001c07983 */ /* 0x0007680000300a00 */
[----:B------:R3:W5:Y:S04]  /*6a50*/  LDL.LU.64 R190, [R1+0x220] ;  /* 0x0002200001be7983 */ /* 0x0007680000300a00 */
[----:B------:R3:W5:Y:S04]  /*6a60*/  LDL.LU.64 R188, [R1+0x218] ;  /* 0x0002180001bc7983 */ /* 0x0007680000300a00 */
[----:B------:R3:W5:Y:S04]  /*6a70*/  LDL.LU R186, [R1+0x214] ;  /* 0x0002140001ba7983 */ /* 0x0007680000300800 */
[----:B------:R3:W5:Y:S04]  /*6a80*/  LDL.LU R185, [R1+0x210] ;  /* 0x0002100001b97983 */ /* 0x0007680000300800 */
[----:B------:R3:W5:Y:S04]  /*6a90*/  LDL.LU.64 R182, [R1+0x208] ;  /* 0x0002080001b67983 */ /* 0x0007680000300a00 */
[----:B------:R3:W5:Y:S01]  /*6aa0*/  LDL.LU R181, [R1+0x204] ;  /* 0x0002040001b57983 */ /* 0x0007620000300800 */
[----:B------:R-:W-:Y:S05]  /*6ab0*/  @!P0 BRA `(.L_x_21) ;  /* 0x0000000000048947 */ /* 0x000fea0003800000 */
[----:B------:R-:W-:Y:S01]  /*6ac0*/  BPT.TRAP 0x1 ;  /* 0x000000040000795c */ /* 0x000fe20000300000 */
.L_x_21:
[----:B-----5:R-:W-:Y:S01]  /*6ad0*/  R2UR UR6, R183 ;  /* 0x00000000b70672ca */ /* 0x020fe200000e0000 */
[----:B------:R-:W-:-:S06]  /*6ae0*/  UISETP.GT.U32.AND UP0, UPT, UR7, 0x1, UPT ;  /* 0x000000010700788c */ /* 0x000fcc000bf04070 */
[----:B------:R-:W-:-:S06]  /*6af0*/  PLOP3.LUT P1, PT, PT, PT, UP0, 0x80, 0x0 ;  /* 0x000000000000781c */ /* 0x000fcc0003f2f008 */
[----:B------:R-:W-:-:S04]  /*6b00*/  UIADD3 UR6, UR6, 0xb0028, URZ ;  /* 0x000b002806067890 */ /* 0x000fc8000fffe03f */
[----:B------:R-:W-:-:S09]  /*6b10*/  UPRMT UR6, URZ, 0x654, UR6 ;  /* 0x000006543f067896 */ /* 0x000fd20008000006 */
[----:B------:R-:W-:Y:S01]  /*6b20*/  SYNCS.ARRIVE.TRANS64.RED.A1T0 RZ, [UR6], RZ ;  /* 0x000000ffffff79a7 */ /* 0x000fe20008100406 */
[----:B------:R-:W-:Y:S05]  /*6b30*/  @P1 BRA `(.L_x_22) ;  /* 0x0000000000041947 */ /* 0x000fea0003800000 */
[----:B------:R-:W-:Y:S01]  /*6b40*/  BPT.TRAP 0x1 ;  /* 0x000000040000795c */ /* 0x000fe20000300000 */
.L_x_22:
[----:B------:R-:W-:Y:S02]  /*6b50*/  ULDC UR6, c[0x0][0x28c] ;  /* 0x0000a30000067ab9 */ /* 0x000fe40000000800 */
[----:B------:R-:W-:-:S06]  /*6b60*/  UISETP.GE.AND UP0, UPT, UR6, 0x101, UPT ;  /* 0x000001010600788c */ /* 0x000fcc000bf06270 */
[----:B------:R-:W-:-:S13]  /*6b70*/  PLOP3.LUT P2, PT, PT, PT, UP0, 0x80, 0x0 ;  /* 0x000000000000781c */ /* 0x000fda0003f4f008 */
[----:B------:R-:W-:Y:S05]  /*6b80*/  @!P2 BRA `(.L_x_23) ;  /* 0x0000007000dca947 */ /* 0x000fea0003800000 */
[----:B------:R-:W-:Y:S01]  /*6b90*/  UIADD3 UR6, UR6, 0xff, URZ ;  /* 0x000000ff06067890 */ /* 0x000fe2000fffe03f */
[----:B-1----:R-:W-:Y:S01]  /*6ba0*/  MOV R2, R182 ;  /* 0x000000b600027202 */ /* 0x002fe20000000f00 */
[----:B------:R-:W-:Y:S01]  /*6bb0*/  UMOV UR61, 0x2 ;  /* 0x00000002003d7882 */ /* 0x000fe20000000000 */
[----:B------:R-:W-:Y:S01]  /*6bc0*/  MOV R20, R181 ;  /* 0x000000b500147202 */ /* 0x000fe20000000f00 */
[----:B------:R-:W-:Y:S01]  /*6bd0*/  USHF.R.S32.HI UR7, URZ, 0x1f, UR6 ;  /* 0x0000001f3f077899 */ /* 0x000fe20008011406 */
[----:B------:R-:W-:-:S03]  /*6be0*/  ULDC UR60, c[0x0][0x604] ;  /* 0x00018100003c7ab9 */ /* 0x000fc60000000800 */
[----:B------:R-:W-:-:S03]  /*6bf0*/  ULEA.HI UR7, UR7, UR6, URZ, 0x8 ;  /* 0x0000000607077291 */ /* 0x000fc6000f8f403f */
[----:B------:R-:W-:Y:S01]  /*6c00*/  UMOV UR6, URZ ;  /* 0x0000003f00067c82 */ /* 0x000fe20008000000 */
[----:B------:R-:W-:Y:S01]  /*6c10*/  USHF.R.S32.HI UR7, URZ, 0x8, UR7 ;  /* 0x000000083f077899 */ /* 0x000fe20008011407 */
[----:B------:R-:W-:Y:S01]  /*6c20*/  MOV R0, UR6 ;  /* 0x0000000600007c02 */ /* 0x000fe20008000f00 */
[----:B------:R-:W-:Y:S02]  /*6c30*/  UMOV UR6, 0x1 ;  /* 0x0000000100067882 */ /* 0x000fe40000000000 */
[----:B------:R-:W-:Y:S02]  /*6c40*/  MOV R184, UR6 ;  /* 0x0000000600b87c02 */ /* 0x000fe40008000f00 */
[----:B------:R-:W-:-:S07]  /*6c50*/  MOV R187, UR7 ;  /* 0x0000000700bb7c02 */ /* 0x000fce0008000f00 */
.L_x_34:
[----:B------:R-:W-:-:S13]  /*6c60*/  PLOP3.LUT P3, PT, PT, PT, UP1, 0x80, 0x0 ;  /* 0x000000000000781c */ /* 0x000fda0003f6f018 */
[----:B------:R-:W-:Y:S05]  /*6c70*/  @!P3 BRA `(.L_x_24) ;  /* 0x000000000004b947 */ /* 0x000fea0003800000 */
[----:B------:R-:W-:Y:S01]  /*6c80*/  BPT.TRAP 0x1 ;  /* 0x000000040000795c */ /* 0x000fe20000300000 */
.L_x_24:
[----:B------:R-:W-:Y:S02]  /*6c90*/  R2UR UR6, R183 ;  /* 0x00000000b70672ca */ /* 0x000fe400000e0000 */
[----:B------:R-:W-:-:S11]  /*6ca0*/  R2UR UR7, R0 ;  /* 0x00000000000772ca */ /* 0x000fd600000e0000 */
[----:B------:R-:W-:Y:S02]  /*6cb0*/  ULEA UR6, UR61, UR6, 0x3 ;  /* 0x000000063d067291 */ /* 0x000fe4000f8e183f */
[----:B------:R-:W-:-:S04]  /*6cc0*/  MOV R3, UR7 ;  /* 0x0000000700037c02 */ /* 0x000fc80008000f00 */
[----:B------:R-:W-:-:S04]  /*6cd0*/  SHF.L.U32 R3, R3, 0x1f, RZ ;  /* 0x0000001f03037819 */ /* 0x000fc800000006ff */
[----:B------:R-:W1:Y:S02]  /*6ce0*/  SYNCS.PHASECHK.TRANS64.TRYWAIT P2, [UR6+0xb0000], R3 ;  /* 0x0b000003ff0075a7 */ /* 0x000e640008040146 */
[----:B-1----:R-:W-:Y:S05]  /*6cf0*/  @!P2 BRA `(.L_x_25) ;  /* 0x000000c00010a947 */ /* 0x002fea0003800000 */
.L_x_105:
[----:B------:R-:W-:Y:S01]  /*6d00*/  R2UR UR6, R193 ;  /* 0x00000000c10672ca */ /* 0x000fe200000e0000 */
[----:B------:R-:W-:Y:S01]  /*6d10*/  WARPGROUP.ARRIVE ;  /* 0x00000000000079c5 */ /* 0x000fe20000000000 */
[----:B------:R-:W-:Y:S01]  /*6d20*/  MOV R6, UR49 ;  /* 0x0000003100067c02 */ /* 0x000fe20008000f00 */
[----:B------:R-:W-:Y:S01]  /*6d30*/  UMOV UR51, 0x40000040 ;  /* 0x4000004000337882 */ /* 0x000fe20000000000 */
[----:B------:R-:W-:Y:S01]  /*6d40*/  MOV R5, UR48 ;  /* 0x0000003000057c02 */ /* 0x000fe20008000f00 */
[----:B------:R-:W-:Y:S01]  /*6d50*/  UMOV UR55, 0x40000040 ;  /* 0x4000004000377882 */ /* 0x000fe20000000000 */
[----:B------:R-:W-:Y:S01]  /*6d60*/  R2UR UR48, R190 ;  /* 0x00000000be3072ca */ /* 0x000fe200000e0000 */
[----:B------:R-:W-:Y:S01]  /*6d70*/  UMOV UR7, 0x40000040 ;  /* 0x4000004000077882 */ /* 0x000fe20000000000 */
[----:B------:R-:W-:Y:S01]  /*6d80*/  R2UR UR49, R191 ;  /* 0x00000000bf3172ca */ /* 0x000fe200000e0000 */
[----:B------:R-:W-:Y:S01]  /*6d90*/  UMOV UR11, 0x40000040 ;  /* 0x40000040000b7882 */ /* 0x000fe20000000000 */
[----:B-1----:R-:W-:Y:S01]  /*6da0*/  MOV R4, UR53 ;  /* 0x0000003500047c02 */ /* 0x002fe20008000f00 */
[----:B------:R-:W-:Y:S01]  /*6db0*/  UMOV UR15, 0x40000040 ;  /* 0x40000040000f7882 */ /* 0x000fe20000000000 */
[----:B------:R-:W-:Y:S01]  /*6dc0*/  MOV R3, UR52 ;  /* 0x0000003400037c02 */ /* 0x000fe20008000f00 */
[----:B------:R-:W-:Y:S01]  /*6dd0*/  ULEA UR58, UR61, UR6, 0xd ;  /* 0x000000063d3a7291 */ /* 0x000fe2000f8e683f */
[----:B------:R-:W-:Y:S01]  /*6de0*/  R2UR UR52, R188 ;  /* 0x00000000bc3472ca */ /* 0x000fe200000e0000 */
[----:B------:R-:W-:Y:S01]  /*6df0*/  UMOV UR19, 0x40000040 ;  /* 0x4000004000137882 */ /* 0x000fe20000000000 */
[----:B------:R-:W-:Y:S01]  /*6e00*/  R2UR UR53, R189 ;  /* 0x00000000bd3572ca */ /* 0x000fe200000e0000 */
[----:B------:R-:W-:-:S02]  /*6e10*/  UIADD3 UR6, UR58, 0x2, URZ ;  /* 0x000000023a067890 */ /* 0x000fc4000fffe03f */
[----:B------:R-:W-:Y:S02]  /*6e20*/  UIADD3 UR10, UR58, 0x6, URZ ;  /* 0x000000063a0a7890 */ /* 0x000fe4000fffe03f */
[----:B------:R-:W-:Y:S01]  /*6e30*/  UMOV UR50, UR58 ;  /* 0x0000003a00327c82 */ /* 0x000fe20008000000 */
[----:B------:R-:W-:Y:S01]  /*6e40*/  UIADD3 UR14, UR58, 0x800, URZ ;  /* 0x000008003a0e7890 */ /* 0x000fe2000fffe03f */
[----:B------:R-:W-:Y:S01]  /*6e50*/  HGMMA.64x256x16.F32.BF16 R24, gdesc[UR48], RZ, !UPT, gsb0 ;  /* 0x03e00000301879f0 */ /* 0x000fe2000c0018ff */
[----:B------:R-:W-:Y:S01]  /*6e60*/  UMOV UR54, UR6 ;  /* 0x0000000600367c82 */ /* 0x000fe20008000000 */
[----:B------:R-:W-:Y:S01]  /*6e70*/  UIADD3 UR6, UR58, 0x4, URZ ;  /* 0x000000043a067890 */ /* 0x000fe2000fffe03f */
[----:B------:R-:W-:Y:S01]  /*6e80*/  R2UR UR49, R6 ;  /* 0x00000000063172ca */ /* 0x000fe200000e0000 */
[----:B------:R-:W-:Y:S01]  /*6e90*/  UIADD3 UR18, UR58, 0x802, URZ ;  /* 0x000008023a127890 */ /* 0x000fe2000fffe03f */
[----:B------:R-:W-:Y:S01]  /*6ea0*/  R2UR UR48, R5 ;  /* 0x00000000053072ca */ /* 0x000fe200000e0000 */
[----:B------:R-:W-:Y:S01]  /*6eb0*/  UIADD3 UR22, UR58, 0x804, URZ ;  /* 0x000008043a167890 */ /* 0x000fe2000fffe03f */
[----:B------:R-:W-:Y:S01]  /*6ec0*/  UMOV UR23, 0x40000040 ;  /* 0x4000004000177882 */ /* 0x000fe20000000000 */
        /* <DEDUP_REMOVED lines=14> */
[----:B------:R-:W-:Y:S01]  /*6fb0*/  UMOV UR59, 0x40000040 ;  /* 0x40000040003b7882 */ /* 0x000fe20000000000 */
[----:B------:R-:W-:-:S02]  /*6fc0*/  WARPGROUP.DEPBAR.LE gsb0, 0x0 ;  /* 0x00008000000079c5 */ /* 0x000fc40000010000 */
[----:B------:R-:W-:-:S06]  /*6fd0*/  WARPGROUP.ARRIVE ;  /* 0x00000000000079c5 */ /* 0x000fcc0000000000 */
[----:B------:R-:W-:Y:S01]  /*6fe0*/  HGMMA.64x256x16.F32.BF16 R24, gdesc[UR52], R24, gsb0 ;  /* 0x03e00000341879f0 */ /* 0x000fe20008001818 */
[----:B------:R-:W-:Y:S01]  /*6ff0*/  R2UR UR53, R4 ;  /* 0x00000000043572ca */ /* 0x000fe200000e0000 */
[----:B------:R-:W-:Y:S01]  /*7000*/  UIADD3 UR54, UR58, 0x1804, URZ ;  /* 0x000018043a367890 */ /* 0x000fe2000fffe03f */
[----:B------:R-:W-:Y:S01]  /*7010*/  R2UR UR52, R3 ;  /* 0x00000000033472ca */ /* 0x000fe200000e0000 */
[----:B------:R-:W-:Y:S01]  /*7020*/  UMOV UR55, 0x40000040 ;  /* 0x4000004000377882 */ /* 0x000fe20000000000 */
[----:B------:R-:W-:Y:S01]  /*7030*/  UIADD3 UR58, UR58, 0x1806, URZ ;  /* 0x000018063a3a7890 */ /* 0x000fe2000fffe03f */
[----:B------:R-:W-:Y:S02]  /*7040*/  WARPGROUP.DEPBAR.LE gsb0, 0x0 ;  /* 0x00008000000079c5 */ /* 0x000fe40000010000 */
[----:B------:R-:W-:-:S15]  /*7050*/  WARPGROUP.ARRIVE ;  /* 0x00000000000079c5 */ /* 0x000fde0000000000 */
[----:B------:R-:W-:-:S05]  /*7060*/  NOP ;  /* 0x0000000000007918 */ /* 0x000fca0000000000 */
[----:B------:R-:W-:Y:S01]  /*7070*/  HGMMA.64x256x16.F32.BF16 R24, gdesc[UR4], R24, gsb0 ;  /* 0x03e00000041879f0 */ /* 0x000fe20008001818 */
[----:B------:R-:W-:-:S04]  /*7080*/  UIADD3 UR6, UR61, 0x1, URZ ;  /* 0x000000013d067890 */ /* 0x000fc8000fffe03f */
[----:B------:R-:W-:-:S04]  /*7090*/  UISETP.NE.AND UP0, UPT, UR6, 0x5, UPT ;  /* 0x000000050600788c */ /* 0x000fc8000bf05270 */
[----:B------:R-:W-:Y:S02]  /*70a0*/  USEL UR7, URZ, 0x1, UP0 ;  /* 0x000000013f077887 */ /* 0x000fe40008000000 */
[----:B------:R-:W-:Y:S01]  /*70b0*/  USEL UR6, UR6, URZ, UP0 ;  /* 0x0000003f06067287 */ /* 0x000fe20008000000 */
[----:B------:R-:W-:Y:S02]  /*70c0*/  WARPGROUP.DEPBAR.LE gsb0, 0x0 ;  /* 0x00008000000079c5 */ /* 0x000fe40000010000 */
[----:B------:R-:W-:-:S14]  /*70d0*/  WARPGROUP.ARRIVE ;  /* 0x00000000000079c5 */ /* 0x000fdc0000000000 */
[----:B------:R-:W-:Y:S01]  /*70e0*/  HGMMA.64x256x16.F32.BF16 R24, gdesc[UR8], R24, gsb0 ;  /* 0x03e00000081879f0 */ /* 0x000fe20008001818 */
[----:B------:R-:W-:-:S13]  /*70f0*/  R2UR UR11, R0 ;  /* 0x00000000000b72ca */ /* 0x000fda00000e0000 */
[----:B------:R-:W-:Y:S01]  /*7100*/  ULOP3.LUT UR7, UR11, UR7, URZ, 0x3c, !UPT ;  /* 0x000000070b077292 */ /* 0x000fe2000f8e3c3f */
[----:B------:R-:W-:Y:S02]  /*7110*/  WARPGROUP.DEPBAR.LE gsb0, 0x0 ;  /* 0x00008000000079c5 */ /* 0x000fe40000010000 */
[----:B------:R-:W-:-:S11]  /*7120*/  WARPGROUP.ARRIVE ;  /* 0x00000000000079c5 */ /* 0x000fd60000000000 */
        /* <DEDUP_REMOVED lines=46> */
[----:B------:R-:W-:Y:S05]  /*7410*/  @!P3 BRA `(.L_x_26) ;  /* 0x000000000004b947 */ /* 0x000fea0003800000 */
[----:B------:R-:W-:Y:S01]  /*7420*/  BPT.TRAP 0x1 ;  /* 0x000000040000795c */ /* 0x000fe20000300000 */
.L_x_26:
[----:B------:R1:W-:Y:S04]  /*7430*/  STL [R1+0x22c], R186 ;  /* 0x00022cba01007387 */ /* 0x0003e80000100800 */
[----:B-1----:R-:W2:Y:S04]  /*7440*/  LDL.LU R186, [R1+0x64] ;  /* 0x0000640001ba7983 */ /* 0x002ea80000300800 */
[----:B--2---:R1:W-:Y:S04]  /*7450*/  STL [R1+0x230], R186 ;  /* 0x000230ba01007387 */ /* 0x0043e80000100800 */
        /* <DEDUP_REMOVED lines=16> */
[----:B-1----:R-:W2:Y:S01]  /*7560*/  LDL.LU R186, [R1+0x20] ;  /* 0x0000200001ba7983 */ /* 0x002ea20000300800 */
        /* <DEDUP_REMOVED lines=27> */
[----:B------:R-:W-:Y:S01]  /*7720*/  FMNMX R0, R77, R0, !PT ;  /* 0x000000004d007209 */ /* 0x000fe20007800000 */
        /* <DEDUP_REMOVED lines=37> */
[----:B------:R-:W-:-:S05]  /*7980*/  FMNMX R0, R149, R0, !PT ;  /* 0x0000000095007209 */ /* 0x000fca0007800000 */
[----:B------:R-:W1:Y:S02]  /*7990*/  SHFL.BFLY PT, R3, R0, 0x1, 0x1f ;  /* 0x0c201f0000037f89 */ /* 0x000e6400000e0000 */
[----:B-1----:R-:W-:-:S05]  /*79a0*/  FMNMX R0, R0, R3, !PT ;  /* 0x0000000300007209 */ /* 0x002fca0007800000 */
[----:B------:R-:W1:Y:S02]  /*79b0*/  SHFL.BFLY PT, R3, R0, 0x2, 0x1f ;  /* 0x0c401f0000037f89 */ /* 0x000e6400000e0000 */
[----:B-1----:R-:W-:-:S04]  /*79c0*/  FMNMX R182, R0, R3, !PT ;  /* 0x0000000300b67209 */ /* 0x002fc80007800000 */
[C---:B------:R-:W-:Y:S01]  /*79d0*/  FSETP.NEU.AND P2, PT, R182.reuse, -INF , PT ;  /* 0xff800000b600780b */ /* 0x040fe20003f4d000 */
[----:B--2---:R1:W-:Y:S04]  /*79e0*/  STL [R1+0x258], R186 ;  /* 0x000258ba01007387 */ /* 0x0043e80000100800 */
[----:B-1----:R-:W2:Y:S01]  /*79f0*/  LDL.LU R186, [R1+0x10] ;  /* 0x0000100001ba7983 */ /* 0x002ea20000300800 */
[----:B------:R-:W-:-:S05]  /*7a00*/  FSEL R3, R182, RZ, P2 ;  /* 0x000000ffb6037208 */ /* 0x000fca0001000000 */
[----:B------:R-:W-:-:S04]  /*7a10*/  FMUL R0, R3, UR60 ;  /* 0x0000003c03007c20 */ /* 0x000fc80008400000 */
[--C-:B------:R-:W-:Y:S01]  /*7a20*/  FFMA R24, R24, UR60, -R0.reuse ;  /* 0x0000003c18187c23 */ /* 0x100fe20008000800 */
[--C-:B------:R-:W-:Y:S01]  /*7a30*/  FFMA R25, R25, UR60, -R0.reuse ;  /* 0x0000003c19197c23 */ /* 0x100fe20008000800 */
[--C-:B------:R-:W-:Y:S01]  /*7a40*/  FFMA R28, R28, UR60, -R0.reuse ;  /* 0x0000003c1c1c7c23 */ /* 0x100fe20008000800 */
[----:B------:R-:W-:Y:S02]  /*7a50*/  FFMA R29, R29, UR60, -R0 ;  /* 0x0000003c1d1d7c23 */ /* 0x000fe40008000800 */
[----:B------:R-:W-:Y:S02]  /*7a60*/  FSETP.GEU.AND P5, PT, R24, -126, PT ;  /* 0xc2fc00001800780b */ /* 0x000fe40003fae000 */
[----:B------:R-:W-:Y:S02]  /*7a70*/  FSETP.GEU.AND P4, PT, R25, -126, PT ;  /* 0xc2fc00001900780b */ /* 0x000fe40003f8e000 */
[----:B------:R-:W-:Y:S02]  /*7a80*/  FSETP.GEU.AND P3, PT, R28, -126, PT ;  /* 0xc2fc00001c00780b */ /* 0x000fe40003f6e000 */
[----:B------:R-:W-:-:S07]  /*7a90*/  FSETP.GEU.AND P2, PT, R29, -126, PT ;  /* 0xc2fc00001d00780b */ /* 0x000fce0003f4e000 */
[----:B------:R-:W-:Y:S02]  /*7aa0*/  @!P5 FMUL R24, R24, 0.5 ;  /* 0x3f0000001818d820 */ /* 0x000fe40000400000 */
[----:B------:R-:W-:Y:S02]  /*7ab0*/  @!P4 FMUL R25, R25, 0.5 ;  /* 0x3f0000001919c820 */ /* 0x000fe40000400000 */
[----:B------:R-:W-:Y:S01]  /*7ac0*/  @!P3 FMUL R28, R28, 0.5 ;  /* 0x3f0000001c1cb820 */ /* 0x000fe20000400000 */
[----:B------:R-:W1:Y:S01]  /*7ad0*/  MUFU.EX2 R169, R24 ;  /* 0x0000001800a97308 */ /* 0x000e620000000800 */
[----:B------:R-:W-:-:S07]  /*7ae0*/  @!P2 FMUL R29, R29, 0.5 ;  /* 0x3f0000001d1da820 */ /* 0x000fce0000400000 */
[----:B------:R-:W4:Y:S08]  /*7af0*/  MUFU.EX2 R167, R25 ;  /* 0x0000001900a77308 */ /* 0x000f300000000800 */
[----:B------:R-:W3:Y:S08]  /*7b00*/  MUFU.EX2 R166, R28 ;  /* 0x0000001c00a67308 */ /* 0x000ef00000000800 */
[----:B------:R-:W3:Y:S01]  /*7b10*/  MUFU.EX2 R164, R29 ;  /* 0x0000001d00a47308 */ /* 0x000ee20000000800 */
[--C-:B------:R-:W-:Y:S01]  /*7b20*/  FFMA R32, R32, UR60, -R0.reuse ;  /* 0x0000003c20207c23 */ /* 0x100fe20008000800 */
[--C-:B------:R-:W-:Y:S01]  /*7b30*/  FFMA R33, R33, UR60, -R0.reuse ;  /* 0x0000003c21217c23 */ /* 0x100fe20008000800 */
[--C-:B------:R-:W-:Y:S01]  /*7b40*/  FFMA R36, R36, UR60, -R0.reuse ;  /* 0x0000003c24247c23 */ /* 0x100fe20008000800 */
[--C-:B------:R-:W-:Y:S01]  /*7b50*/  FFMA R37, R37, UR60, -R0.reuse ;  /* 0x0000003c25257c23 */ /* 0x100fe20008000800 */
[----:B------:R-:W-:Y:S01]  /*7b60*/  FFMA R40, R40, UR60, -R0 ;  /* 0x0000003c28287c23 */ /* 0x000fe20008000800 */
[----:B-1----:R-:W-:Y:S01]  /*7b70*/  @!P5 FMUL R169, R169, R169 ;  /* 0x000000a9a9a9d220 */ /* 0x002fe20000400000 */
[----:B----4-:R-:W-:Y:S01]  /*7b80*/  @!P4 FMUL R167, R167, R167 ;  /* 0x000000a7a7a7c220 */ /* 0x010fe20000400000 */
[----:B------:R-:W-:-:S02]  /*7b90*/  FSETP.GEU.AND P6, PT, R32, -126, PT ;  /* 0xc2fc00002000780b */ /* 0x000fc40003fce000 */
[----:B------:R-:W-:Y:S02]  /*7ba0*/  FSETP.GEU.AND P5, PT, R33, -126, PT ;  /* 0xc2fc00002100780b */ /* 0x000fe40003fae000 */
[----:B------:R-:W-:Y:S01]  /*7bb0*/  FSETP.GEU.AND P4, PT, R36, -126, PT ;  /* 0xc2fc00002400780b */ /* 0x000fe20003f8e000 */
[----:B---3--:R-:W-:Y:S01]  /*7bc0*/  @!P3 FMUL R166, R166, R166 ;  /* 0x000000a6a6a6b220 */ /* 0x008fe20000400000 */
[----:B------:R-:W-:Y:S01]  /*7bd0*/  FSETP.GEU.AND P3, PT, R37, -126, PT ;  /* 0xc2fc00002500780b */ /* 0x000fe20003f6e000 */
[----:B------:R-:W-:Y:S01]  /*7be0*/  @!P2 FMUL R164, R164, R164 ;  /* 0x000000a4a4a4a220 */ /* 0x000fe20000400000 */
[----:B------:R-:W-:-:S05]  /*7bf0*/  FSETP.GEU.AND P2, PT, R40, -126, PT ;  /* 0xc2fc00002800780b */ /* 0x000fca0003f4e000 */
[----:B------:R-:W-:Y:S02]  /*7c00*/  @!P6 FMUL R32, R32, 0.5 ;  /* 0x3f0000002020e820 */ /* 0x000fe40000400000 */
[----:B------:R-:W-:Y:S02]  /*7c10*/  @!P5 FMUL R33, R33, 0.5 ;  /* 0x3f0000002121d820 */ /* 0x000fe40000400000 */
[----:B------:R-:W-:Y:S01]  /*7c20*/  @!P4 FMUL R36, R36, 0.5 ;  /* 0x3f0000002424c820 */ /* 0x000fe20000400000 */
[----:B------:R-:W1:Y:S01]  /*7c30*/  MUFU.EX2 R180, R32 ;  /* 0x0000002000b47308 */ /* 0x000e620000000800 */
[----:B------:R-:W-:Y:S02]  /*7c40*/  @!P3 FMUL R37, R37, 0.5 ;  /* 0x3f0000002525b820 */ /* 0x000fe40000400000 */
[----:B------:R-:W-:-:S05]  /*7c50*/  @!P2 FMUL R40, R40, 0.5 ;  /* 0x3f0000002828a820 */ /* 0x000fca0000400000 */
[----:B------:R-:W3:Y:S08]  /*7c60*/  MUFU.EX2 R179, R33 ;  /* 0x0000002100b37308 */ /* 0x000ef00000000800 */
[----:B------:R-:W4:Y:S08]  /*7c70*/  MUFU.EX2 R178, R36 ;  /* 0x0000002400b27308 */ /* 0x000f300000000800 */
[----:B------:R-:W4:Y:S08]  /*7c80*/  MUFU.EX2 R177, R37 ;  /* 0x0000002500b17308 */ /* 0x000f300000000800 */
[----:B------:R-:W4:Y:S01]  /*7c90*/  MUFU.EX2 R176, R40 ;  /* 0x0000002800b07308 */ /* 0x000f220000000800 */
[--C-:B------:R-:W-:Y:S01]  /*7ca0*/  FFMA R41, R41, UR60, -R0.reuse ;  /* 0x0000003c29297c23 */ /* 0x100fe20008000800 */
[--C-:B------:R-:W-:Y:S01]  /*7cb0*/  FFMA R44, R44, UR60, -R0.reuse ;  /* 0x0000003c2c2c7c23 */ /* 0x100fe20008000800 */
[--C-:B------:R-:W-:Y:S01]  /*7cc0*/  FFMA R45, R45, UR60, -R0.reuse ;  /* 0x0000003c2d2d7c23 */ /* 0x100fe20008000800 */
[--C-:B------:R-:W-:Y:S01]  /*7cd0*/  FFMA R48, R48, UR60, -R0.reuse ;  /* 0x0000003c30307c23 */ /* 0x100fe20008000800 */
[----:B------:R-:W-:Y:S01]  /*7ce0*/  FFMA R49, R49, UR60, -R0 ;  /* 0x0000003c31317c23 */ /* 0x000fe20008000800 */
[----:B-1----:R-:W-:Y:S01]  /*7cf0*/  @!P6 FMUL R180, R180, R180 ;  /* 0x000000b4b4b4e220 */ /* 0x002fe20000400000 */
[----:B---3--:R-:W-:Y:S01]  /*7d00*/  @!P5 FMUL R179, R179, R179 ;  /* 0x000000b3b3b3d220 */ /* 0x008fe20000400000 */
[----:B----4-:R-:W-:Y:S01]  /*7d10*/  @!P4 FMUL R178, R178, R178 ;  /* 0x000000b2b2b2c220 */ /* 0x010fe20000400000 */
[----:B------:R-:W-:-:S02]  /*7d20*/  FSETP.GEU.AND P6, PT, R41, -126, PT ;  /* 0xc2fc00002900780b */ /* 0x000fc40003fce000 */
[----:B------:R-:W-:Y:S02]  /*7d30*/  FSETP.GEU.AND P5, PT, R44, -126, PT ;  /* 0xc2fc00002c00780b */ /* 0x000fe40003fae000 */
[----:B------:R-:W-:Y:S01]  /*7d40*/  FSETP.GEU.AND P4, PT, R45, -126, PT ;  /* 0xc2fc00002d00780b */ /* 0x000fe20003f8e000 */
[----:B------:R-:W-:Y:S01]  /*7d50*/  @!P3 FMUL R177, R177, R177 ;  /* 0x000000b1b1b1b220 */ /* 0x000fe20000400000 */
        /* <DEDUP_REMOVED lines=56> */
[----:B------:R1:W3:Y:S01]  /*80e0*/  MUFU.EX2 R163, R61 ;  /* 0x0000003d00a37308 */ /* 0x0002e20000000800 */
[----:B------:R-:W-:Y:S02]  /*80f0*/  @!P3 FMUL R68, R68, 0.5 ;  /* 0x3f0000004444b820 */ /* 0x000fe40000400000 */
[----:B------:R-:W-:-:S05]  /*8100*/  @!P2 FMUL R69, R69, 0.5 ;  /* 0x3f0000004545a820 */ /* 0x000fca0000400000 */
[----:B------:R-:W4:Y:S08]  /*8110*/  MUFU.EX2 R49, R64 ;  /* 0x0000004000317308 */ /* 0x000f300000000800 */
[----:B------:R-:W4:Y:S08]  /*8120*/  MUFU.EX2 R48, R65 ;  /* 0x0000004100307308 */ /* 0x000f300000000800 */
[----:B------:R-:W2:Y:S08]  /*8130*/  MUFU.EX2 R162, R68 ;  /* 0x0000004400a27308 */ /* 0x000eb00000000800 */
[----:B------:R-:W2:Y:S01]  /*8140*/  MUFU.EX2 R161, R69 ;  /* 0x0000004500a17308 */ /* 0x000ea20000000800 */
[--C-:B------:R-:W-:Y:S01]  /*8150*/  FFMA R72, R72, UR60, -R0.reuse ;  /* 0x0000003c48487c23 */ /* 0x100fe20008000800 */
[--C-:B------:R-:W-:Y:S01]  /*8160*/  FFMA R73, R73, UR60, -R0.reuse ;  /* 0x0000003c49497c23 */ /* 0x100fe20008000800 */
[--C-:B------:R-:W-:Y:S01]  /*8170*/  FFMA R76, R76, UR60, -R0.reuse ;  /* 0x0000003c4c4c7c23 */ /* 0x100fe20008000800 */
[--C-:B-1----:R-:W-:Y:S01]  /*8180*/  FFMA R61, R77, UR60, -R0.reuse ;  /* 0x0000003c4d3d7c23 */ /* 0x102fe20008000800 */
[----:B------:R-:W-:Y:S01]  /*8190*/  FFMA R80, R80, UR60, -R0 ;  /* 0x0000003c50507c23 */ /* 0x000fe20008000800 */
[----:B---3--:R-:W-:Y:S01]  /*81a0*/  @!P6 FMUL R163, R163, R163 ;  /* 0x000000a3a3a3e220 */ /* 0x008fe20000400000 */
[----:B----4-:R-:W-:Y:S01]  /*81b0*/  @!P5 FMUL R49, R49, R49 ;  /* 0x000000313131d220 */ /* 0x010fe20000400000 */
[----:B------:R-:W-:Y:S01]  /*81c0*/  @!P4 FMUL R48, R48, R48 ;  /* 0x000000303030c220 */ /* 0x000fe20000400000 */
[----:B------:R-:W-:Y:S01]  /*81d0*/  FSETP.GEU.AND P6, PT, R72, -126, PT ;  /* 0xc2fc00004800780b */ /* 0x000fe20003fce000 */
[----:B--2---:R1:W-:Y:S01]  /*81e0*/  STL [R1+0x25c], R186 ;  /* 0x00025cba01007387 */ /* 0x0043e20000100800 */
[----:B------:R-:W-:-:S02]  /*81f0*/  FSETP.GEU.AND P5, PT, R73, -126, PT ;  /* 0xc2fc00004900780b */ /* 0x000fc40003fae000 */
[----:B------:R-:W-:Y:S01]  /*8200*/  FSETP.GEU.AND P4, PT, R76, -126, PT ;  /* 0xc2fc00004c00780b */ /* 0x000fe20003f8e000 */
[----:B------:R-:W-:Y:S01]  /*8210*/  @!P3 FMUL R162, R162, R162 ;  /* 0x000000a2a2a2b220 */ /* 0x000fe20000400000 */
[----:B------:R-:W-:Y:S01]  /*8220*/  FSETP.GEU.AND P3, PT, R61, -126, PT ;  /* 0xc2fc00003d00780b */ /* 0x000fe20003f6e000 */
[----:B------:R-:W-:Y:S01]  /*8230*/  @!P2 FMUL R161, R161, R161 ;  /* 0x000000a1a1a1a220 */ /* 0x000fe20000400000 */
[----:B------:R-:W-:Y:S01]  /*8240*/  FSETP.GEU.AND P2, PT, R80, -126, PT ;  /* 0xc2fc00005000780b */ /* 0x000fe20003f4e000 */
[----:B-1----:R-:W2:Y:S04]  /*8250*/  LDL.LU R186, [R1+0x4] ;  /* 0x0000040001ba7983 */ /* 0x002ea80000300800 */
[----:B------:R-:W-:Y:S02]  /*8260*/  @!P6 FMUL R72, R72, 0.5 ;  /* 0x3f0000004848e820 */ /* 0x000fe40000400000 */
[----:B------:R-:W-:-:S02]  /*8270*/  @!P5 FMUL R73, R73, 0.5 ;  /* 0x3f0000004949d820 */ /* 0x000fc40000400000 */
        /* <DEDUP_REMOVED lines=12> */
[----:B-1----:R-:W-:Y:S01]  /*8340*/  @!P6 FMUL R159, R159, R159 ;  /* 0x0000009f9f9fe220 */ /* 0x002fe20000400000 */
[----:B---3--:R-:W-:Y:S01]  /*8350*/  @!P5 FMUL R153, R153, R153 ;  /* 0x000000999999d220 */ /* 0x008fe20000400000 */
[----:B----4-:R-:W-:Y:S01]  /*8360*/  @!P4 FMUL R158, R158, R158 ;  /* 0x0000009e9e9ec220 */ /* 0x010fe20000400000 */
[----:B------:R-:W-:Y:S01]  /*8370*/  FSETP.GEU.AND P6, PT, R60, -126, PT ;  /* 0xc2fc00003c00780b */ /* 0x000fe20003fce000 */
[----:B------:R-:W-:Y:S01]  /*8380*/  FFMA R89, R89, UR60, -R0 ;  /* 0x0000003c59597c23 */ /* 0x000fe20008000800 */
[----:B------:R-:W-:-:S02]  /*8390*/  FSETP.GEU.AND P5, PT, R84, -126, PT ;  /* 0xc2fc00005400780b */ /* 0x000fc40003fae000 */
[----:B------:R-:W-:Y:S01]  /*83a0*/  FSETP.GEU.AND P4, PT, R88, -126, PT ;  /* 0xc2fc00005800780b */ /* 0x000fe20003f8e000 */
[----:B------:R-:W-:Y:S01]  /*83b0*/  @!P2 FMUL R157, R157, R157 ;  /* 0x0000009d9d9da220 */ /* 0x000fe20000400000 */
[----:B------:R-:W-:Y:S01]  /*83c0*/  FSETP.GEU.AND P2, PT, R92, -126, PT ;  /* 0xc2fc00005c00780b */ /* 0x000fe20003f4e000 */
[----:B------:R-:W-:Y:S01]  /*83d0*/  @!P3 FMUL R61, R61, R61 ;  /* 0x0000003d3d3db220 */ /* 0x000fe20000400000 */
[----:B------:R-:W-:-:S05]  /*83e0*/  FSETP.GEU.AND P3, PT, R89, -126, PT ;  /* 0xc2fc00005900780b */ /* 0x000fca0003f6e000 */
[----:B------:R-:W-:Y:S02]  /*83f0*/  @!P6 FMUL R60, R60, 0.5 ;  /* 0x3f0000003c3ce820 */ /* 0x000fe40000400000 */
[----:B------:R-:W-:Y:S02]  /*8400*/  @!P5 FMUL R84, R84, 0.5 ;  /* 0x3f0000005454d820 */ /* 0x000fe40000400000 */
[----:B------:R-:W-:Y:S02]  /*8410*/  @!P4 FMUL R88, R88, 0.5 ;  /* 0x3f0000005858c820 */ /* 0x000fe40000400000 */
[----:B------:R-:W-:Y:S01]  /*8420*/  @!P2 FMUL R92, R92, 0.5 ;  /* 0x3f0000005c5ca820 */ /* 0x000fe20000400000 */
[----:B------:R-:W1:Y:S01]  /*8430*/  MUFU.EX2 R156, R84 ;  /* 0x00000054009c7308 */ /* 0x000e620000000800 */
[----:B------:R-:W-:-:S07]  /*8440*/  @!P3 FMUL R89, R89, 0.5 ;  /* 0x3f0000005959b820 */ /* 0x000fce0000400000 */
        /* <DEDUP_REMOVED lines=10> */
[----:B------:R-:W-:Y:S01]  /*84f0*/  FSETP.GEU.AND P5, PT, R96, -126, PT ;  /* 0xc2fc00006000780b */ /* 0x000fe20003fae000 */
[----:B------:R-:W-:Y:S01]  /*8500*/  FFMA R10, R120, UR60, -R0 ;  /* 0x0000003c780a7c23 */ /* 0x000fe20008000800 */
[----:B------:R-:W-:Y:S01]  /*8510*/  FSETP.GEU.AND P4, PT, R9, -126, PT ;  /* 0xc2fc00000900780b */ /* 0x000fe20003f8e000 */
[----:B----4-:R-:W-:Y:S01]  /*8520*/  @!P6 FMUL R60, R60, R60 ;  /* 0x0000003c3c3ce220 */ /* 0x010fe20000400000 */
[----:B------:R-:W-:Y:S01]  /*8530*/  FSETP.GEU.AND P6, PT, R93, -126, PT ;  /* 0xc2fc00005d00780b */ /* 0x000fe20003fce000 */
[----:B------:R-:W-:Y:S01]  /*8540*/  @!P2 FMUL R154, R154, R154 ;  /* 0x0000009a9a9aa220 */ /* 0x000fe20000400000 */
[----:B------:R-:W-:Y:S01]  /*8550*/  FSETP.GEU.AND P2, PT, R97, -126, PT ;  /* 0xc2fc00006100780b */ /* 0x000fe20003f4e000 */
[----:B------:R-:W-:Y:S01]  /*8560*/  @!P3 FMUL R155, R155, R155 ;  /* 0x0000009b9b9bb220 */ /* 0x000fe20000400000 */
[----:B------:R-:W-:-:S05]  /*8570*/  FSETP.GEU.AND P3, PT, R10, -126, PT ;  /* 0xc2fc00000a00780b */ /* 0x000fca0003f6e000 */
[----:B------:R-:W-:Y:S02]  /*8580*/  @!P5 FMUL R96, R96, 0.5 ;  /* 0x3f0000006060d820 */ /* 0x000fe40000400000 */
[----:B------:R-:W-:Y:S01]  /*8590*/  @!P4 FMUL R9, R9, 0.5 ;  /* 0x3f0000000909c820 */ /* 0x000fe20000400000 */
[----:B------:R-:W-:Y:S01]  /*85a0*/  FFMA R7, R108, UR60, -R0 ;  /* 0x0000003c6c077c23 */ /* 0x000fe20008000800 */
[----:B------:R-:W-:Y:S01]  /*85b0*/  @!P6 FMUL R93, R93, 0.5 ;  /* 0x3f0000005d5de820 */ /* 0x000fe20000400000 */
[----:B------:R-:W1:Y:S01]  /*85c0*/  MUFU.EX2 R120, R96 ;  /* 0x0000006000787308 */ /* 0x000e620000000800 */
[----:B------:R-:W-:Y:S02]  /*85d0*/  @!P2 FMUL R97, R97, 0.5 ;  /* 0x3f0000006161a820 */ /* 0x000fe40000400000 */
[----:B------:R-:W-:-:S05]  /*85e0*/  @!P3 FMUL R10, R10, 0.5 ;  /* 0x3f0000000a0ab820 */ /* 0x000fca0000400000 */
[----:B------:R3:W4:Y:S08]  /*85f0*/  MUFU.EX2 R108, R9 ;  /* 0x00000009006c7308 */ /* 0x0007300000000800 */
[----:B------:R-:W4:Y:S01]  /*8600*/  MUFU.EX2 R152, R93 ;  /* 0x0000005d00987308 */ /* 0x000f220000000800 */
[----:B---3--:R-:W-:-:S07]  /*8610*/  FFMA R9, R136, UR60, -R0 ;  /* 0x0000003c88097c23 */ /* 0x008fce0008000800 */
[----:B------:R-:W3:Y:S01]  /*8620*/  MUFU.EX2 R136, R10 ;  /* 0x0000000a00887308 */ /* 0x000ee20000000800 */
[----:B------:R-:W-:-:S07]  /*8630*/  FADD R21, -R3, R2 ;  /* 0x0000000203157221 */ /* 0x000fce0000000100 */
[----:B------:R-:W3:Y:S01]  /*8640*/  MUFU.EX2 R97, R97 ;  /* 0x0000006100617308 */ /* 0x000ee20000000800 */
[--C-:B------:R-:W-:Y:S01]  /*8650*/  FFMA R8, R100, UR60, -R0.reuse ;  /* 0x0000003c64087c23 */ /* 0x100fe20008000800 */
[--C-:B------:R-:W-:Y:S01]  /*8660*/  FFMA R3, R105, UR60, -R0.reuse ;  /* 0x0000003c69037c23 */ /* 0x100fe20008000800 */
[--C-:B------:R-:W-:Y:S01]  /*8670*/  FFMA R5, R113, UR60, -R0.reuse ;  /* 0x0000003c71057c23 */ /* 0x100fe20008000800 */
[----:B-1----:R-:W-:Y:S01]  /*8680*/  @!P5 FMUL R120, R120, R120 ;  /* 0x000000787878d220 */ /* 0x002fe20000400000 */
[----:B----4-:R-:W-:Y:S01]  /*8690*/  @!P4 FMUL R108, R108, R108 ;  /* 0x0000006c6c6cc220 */ /* 0x010fe20000400000 */
[--C-:B------:R-:W-:Y:S01]  /*86a0*/  FFMA R96, R121, UR60, -R0.reuse ;  /* 0x0000003c79607c23 */ /* 0x100fe20008000800 */
[----:B------:R-:W-:Y:S01]  /*86b0*/  FSETP.GEU.AND P5, PT, R8, -126, PT ;  /* 0xc2fc00000800780b */ /* 0x000fe20003fae000 */
[----:B------:R-:W-:Y:S01]  /*86c0*/  FFMA R113, R137, UR60, -R0 ;  /* 0x0000003c89717c23 */ /* 0x000fe20008000800 */
[----:B------:R-:W-:Y:S01]  /*86d0*/  FSETP.GEU.AND P4, PT, R3, -126, PT ;  /* 0xc2fc00000300780b */ /* 0x000fe20003f8e000 */
[----:B------:R-:W-:Y:S01]  /*86e0*/  @!P6 FMUL R152, R152, R152 ;  /* 0x000000989898e220 */ /* 0x000fe20000400000 */
        /* <DEDUP_REMOVED lines=8> */
[----:B------:R-:W-:Y:S01]  /*8770*/  FFMA R105, R128, UR60, -R0 ;  /* 0x0000003c80697c23 */ /* 0x000fe20008000800 */
[----:B------:R-:W-:Y:S01]  /*8780*/  @!P3 FMUL R96, R96, 0.5 ;  /* 0x3f0000006060b820 */ /* 0x000fe20000400000 */
[----:B------:R-:W-:Y:S01]  /*8790*/  MUFU.EX2 R8, R8 ;  /* 0x0000000800087308 */ /* 0x000fe20000000800 */
[----:B------:R-:W-:-:S07]  /*87a0*/  @!P2 FMUL R113, R113, 0.5 ;  /* 0x3f0000007171a820 */ /* 0x000fce0000400000 */
[----:B------:R-:W1:Y:S08]  /*87b0*/  MUFU.EX2 R128, R9 ;  /* 0x0000000900807308 */ /* 0x000e700000000800 */
[----:B------:R-:W3:Y:S01]  /*87c0*/  MUFU.EX2 R3, R3 ;  /* 0x0000000300037308 */ /* 0x000ee20000000800 */
[----:B------:R-:W-:-:S07]  /*87d0*/  FFMA R2, R101, UR60, -R0 ;  /* 0x0000003c65027c23 */ /* 0x000fce0008000800 */
[----:B------:R-:W4:Y:S08]  /*87e0*/  MUFU.EX2 R96, R96 ;  /* 0x0000006000607308 */ /* 0x000f300000000800 */
[----:B------:R-:W4:Y:S01]  /*87f0*/  MUFU.EX2 R113, R113 ;  /* 0x0000007100717308 */ /* 0x000f220000000800 */
[--C-:B------:R-:W-:Y:S01]  /*8800*/  FFMA R101, R124, UR60, -R0.reuse ;  /* 0x0000003c7c657c23 */ /* 0x100fe20008000800 */
[--C-:B------:R-:W-:Y:S01]  /*8810*/  FFMA R100, R125, UR60, -R0.reuse ;  /* 0x0000003c7d647c23 */ /* 0x100fe20008000800 */
[--C-:B------:R-:W-:Y:S01]  /*8820*/  FFMA R92, R117, UR60, -R0.reuse ;  /* 0x0000003c755c7c23 */ /* 0x100fe20008000800 */
[----:B-1----:R-:W-:Y:S01]  /*8830*/  @!P6 FMUL R128, R128, R128 ;  /* 0x000000808080e220 */ /* 0x002fe20000400000 */
[----:B---3--:R-:W-:Y:S01]  /*8840*/  @!P4 FMUL R3, R3, R3 ;  /* 0x000000030303c220 */ /* 0x008fe20000400000 */
[----:B------:R-:W-:Y:S01]  /*8850*/  @!P5 FMUL R8, R8, R8 ;  /* 0x000000080808d220 */ /* 0x000fe20000400000 */
[--C-:B------:R-:W-:Y:S01]  /*8860*/  FFMA R4, R109, UR60, -R0.reuse ;  /* 0x0000003c6d047c23 */ /* 0x100fe20008000800 */
[----:B------:R-:W-:Y:S01]  /*8870*/  FFMA R117, R140, UR60, -R0 ;  /* 0x0000003c8c757c23 */ /* 0x000fe20008000800 */
[----:B------:R-:W-:-:S02]  /*8880*/  FSETP.GEU.AND P6, PT, R101, -126, PT ;  /* 0xc2fc00006500780b */ /* 0x000fc40003fce000 */
[----:B------:R-:W-:Y:S02]  /*8890*/  FSETP.GEU.AND P4, PT, R7, -126, PT ;  /* 0xc2fc00000700780b */ /* 0x000fe40003f8e000 */
[----:B------:R-:W-:Y:S01]  /*88a0*/  FSETP.GEU.AND P5, PT, R100, -126, PT ;  /* 0xc2fc00006400780b */ /* 0x000fe20003fae000 */
[----:B----4-:R-:W-:Y:S01]  /*88b0*/  @!P3 FMUL R96, R96, R96 ;  /* 0x000000606060b220 */ /* 0x010fe20000400000 */
        /* <DEDUP_REMOVED lines=10> */
[----:B------:R-:W4:Y:S01]  /*8960*/  MUFU.EX2 R100, R100 ;  /* 0x0000006400647308 */ /* 0x000f220000000800 */
[----:B------:R-:W-:-:S07]  /*8970*/  FFMA R93, R116, UR60, -R0 ;  /* 0x0000003c745d7c23 */ /* 0x000fce0008000800 */
[----:B------:R-:W2:Y:S08]  /*8980*/  MUFU.EX2 R117, R117 ;  /* 0x0000007500757308 */ /* 0x000eb00000000800 */
[----:B------:R-:W2:Y:S01]  /*8990*/  MUFU.EX2 R4, R4 ;  /* 0x0000000400047308 */ /* 0x000ea20000000800 */
        /* <DEDUP_REMOVED lines=8> */
[----:B--2---:R-:W-:Y:S01]  /*8a20*/  @!P3 FMUL R117, R117, R117 ;  /* 0x000000757575b220 */ /* 0x004fe20000400000 */
[----:B------:R-:W-:Y:S01]  /*8a30*/  FSETP.GEU.AND P3, PT, R5, -126, PT ;  /* 0xc2fc00000500780b */ /* 0x000fe20003f6e000 */
[----:B------:R-:W-:Y:S01]  /*8a40*/  @!P2 FMUL R4, R4, R4 ;  /* 0x000000040404a220 */ /* 0x000fe20000400000 */
[----:B------:R-:W-:-:S05]  /*8a50*/  FSETP.GEU.AND P2, PT, R93, -126, PT ;  /* 0xc2fc00005d00780b */ /* 0x000fca0003f4e000 */
[----:B------:R-:W-:Y:S02]  /*8a60*/  @!P6 FMUL R6, R6, 0.5 ;  /* 0x3f0000000606e820 */ /* 0x000fe40000400000 */
[----:B------:R-:W-:Y:S02]  /*8a70*/  @!P4 FMUL R116, R116, 0.5 ;  /* 0x3f0000007474c820 */ /* 0x000fe40000400000 */
[----:B------:R-:W-:Y:S01]  /*8a80*/  @!P5 FMUL R105, R105, 0.5 ;  /* 0x3f0000006969d820 */ /* 0x000fe20000400000 */
[--C-:B------:R-:W-:Y:S01]  /*8a90*/  FFMA R104, R129, UR60, -R0.reuse ;  /* 0x0000003c81687c23 */ /* 0x100fe20008000800 */
[----:B------:R-:W-:Y:S01]  /*8aa0*/  @!P3 FMUL R5, R5, 0.5 ;  /* 0x3f0000000505b820 */ /* 0x000fe20000400000 */
[--C-:B------:R-:W-:Y:S01]  /*8ab0*/  FFMA R85, R85, UR60, -R0.reuse ;  /* 0x0000003c55557c23 */ /* 0x100fe20008000800 */
[--C-:B------:R-:W-:Y:S01]  /*8ac0*/  FFMA R112, R132, UR60, -R0.reuse ;  /* 0x0000003c84707c23 */ /* 0x100fe20008000800 */
[--C-:B------:R-:W-:Y:S01]  /*8ad0*/  FFMA R109, R133, UR60, -R0.reuse ;  /* 0x0000003c856d7c23 */ /* 0x100fe20008000800 */
[--C-:B------:R-:W-:Y:S01]  /*8ae0*/  FFMA R125, R144, UR60, -R0.reuse ;  /* 0x0000003c907d7c23 */ /* 0x100fe20008000800 */
[--C-:B------:R-:W-:Y:S01]  /*8af0*/  FFMA R124, R145, UR60, -R0.reuse ;  /* 0x0000003c917c7c23 */ /* 0x100fe20008000800 */
[----:B------:R-:W-:Y:S01]  /*8b00*/  @!P2 FMUL R93, R93, 0.5 ;  /* 0x3f0000005d5da820 */ /* 0x000fe20000400000 */
[--C-:B------:R-:W-:Y:S01]  /*8b10*/  FFMA R129, R148, UR60, -R0.reuse ;  /* 0x0000003c94817c23 */ /* 0x100fe20008000800 */
[----:B------:R-:W-:Y:S01]  /*8b20*/  FFMA R121, R149, UR60, -R0 ;  /* 0x0000003c95797c23 */ /* 0x000fe20008000800 */
[----:B------:R-:W1:Y:S01]  /*8b30*/  MUFU.EX2 R6, R6 ;  /* 0x0000000600067308 */ /* 0x000e620000000800 */
[----:B------:R-:W-:Y:S01]  /*8b40*/  FADD R9, R169, R160 ;  /* 0x000000a0a9097221 */ /* 0x000fe20000000000 */
[----:B------:R-:W-:Y:S01]  /*8b50*/  FADD R0, R45, R136 ;  /* 0x000000882d007221 */ /* 0x000fe20000000000 */
[----:B------:R2:W-:Y:S05]  /*8b60*/  STL [R1+0x260], R186 ;  /* 0x000260ba01007387 */ /* 0x0005ea0000100800 */
[----:B------:R-:W3:Y:S01]  /*8b70*/  MUFU.EX2 R116, R116 ;  /* 0x0000007400747308 */ /* 0x000ee20000000800 */
[----:B------:R-:W-:Y:S01]  /*8b80*/  FADD R10, R9, R0 ;  /* 0x00000000090a7221 */ /* 0x000fe20000000000 */
[----:B------:R-:W-:-:S06]  /*8b90*/  FADD R9, R176, R97 ;  /* 0x00000061b0097221 */ /* 0x000fcc0000000000 */
[----:B------:R-:W4:Y:S01]  /*8ba0*/  MUFU.EX2 R105, R105 ;  /* 0x0000006900697308 */ /* 0x000f220000000800 */
[----:B------:R-:W-:-:S07]  /*8bb0*/  FADD R0, R159, R128 ;  /* 0x000000809f007221 */ /* 0x000fce0000000000 */
[----:B------:R-:W2:Y:S01]  /*8bc0*/  MUFU.EX2 R5, R5 ;  /* 0x0000000500057308 */ /* 0x000ea20000000800 */
[----:B------:R-:W-:-:S07]  /*8bd0*/  FADD R0, R9, R0 ;  /* 0x0000000009007221 */ /* 0x000fce0000000000 */
[----:B------:R-:W2:Y:S01]  /*8be0*/  MUFU.EX2 R93, R93 ;  /* 0x0000005d005d7308 */ /* 0x000ea20000000800 */
[----:B------:R-:W-:Y:S01]  /*8bf0*/  FADD R15, R10, R0 ;  /* 0x000000000a0f7221 */ /* 0x000fe20000000000 */
[----:B------:R-:W-:Y:S01]  /*8c00*/  FADD R9, R167, R155 ;  /* 0x0000009ba7097221 */ /* 0x000fe20000000000 */
[----:B------:R-:W-:Y:S01]  /*8c10*/  FADD R0, R44, R96 ;  /* 0x000000602c007221 */ /* 0x000fe20000000000 */
[----:B-1----:R-:W-:Y:S01]  /*8c20*/  @!P6 FMUL R6, R6, R6 ;  /* 0x000000060606e220 */ /* 0x002fe20000400000 */
[----:B---3--:R-:W-:Y:S01]  /*8c30*/  @!P4 FMUL R116, R116, R116 ;  /* 0x000000747474c220 */ /* 0x008fe20000400000 */
[----:B----4-:R-:W-:Y:S01]  /*8c40*/  @!P5 FMUL R105, R105, R105 ;  /* 0x000000696969d220 */ /* 0x010fe20000400000 */
[----:B------:R-:W-:Y:S01]  /*8c50*/  FSETP.GEU.AND P6, PT, R125, -126, PT ;  /* 0xc2fc00007d00780b */ /* 0x000fe20003fce000 */
[----:B------:R-:W-:Y:S01]  /*8c60*/  FADD R12, R9, R0 ;  /* 0x00000000090c7221 */ /* 0x000fe20000000000 */
[----:B------:R-:W-:Y:S01]  /*8c70*/  FSETP.GEU.AND P4, PT, R104, -126, PT ;  /* 0xc2fc00006800780b */ /* 0x000fe20003f8e000 */
[----:B--2---:R-:W2:Y:S01]  /*8c80*/  LDL.LU R186, [R1] ;  /* 0x0000000001ba7983 */ /* 0x004ea20000300800 */
[----:B------:R-:W-:Y:S01]  /*8c90*/  FSETP.GEU.AND P5, PT, R124, -126, PT ;  /* 0xc2fc00007c00780b */ /* 0x000fe20003fae000 */
[----:B------:R-:W-:Y:S01]  /*8ca0*/  FADD R9, R175, R3 ;  /* 0x00000003af097221 */ /* 0x000fe20000000000 */
[----:B------:R-:W-:Y:S01]  /*8cb0*/  FADD R0, R153, R113 ;  /* 0x0000007199007221 */ /* 0x000fe20000000000 */
[----:B------:R-:W-:Y:S01]  /*8cc0*/  @!P3 FMUL R5, R5, R5 ;  /* 0x000000050505b220 */ /* 0x000fe20000400000 */
[----:B------:R-:W-:Y:S01]  /*8cd0*/  FSETP.GEU.AND P3, PT, R112, -126, PT ;  /* 0xc2fc00007000780b */ /* 0x000fe20003f6e000 */
[----:B------:R1:W-:Y:S01]  /*8ce0*/  STL [R1+0x228], R185 ;  /* 0x000228b901007387 */ /* 0x0003e20000100800 */
[----:B------:R-:W-:Y:S01]  /*8cf0*/  @!P2 FMUL R93, R93, R93 ;  /* 0x0000005d5d5da220 */ /* 0x000fe20000400000 */
[----:B------:R-:W-:Y:S01]  /*8d00*/  FSETP.GEU.AND P2, PT, R129, -126, PT ;  /* 0xc2fc00008100780b */ /* 0x000fe20003f4e000 */
[----:B------:R-:W-:Y:S01]  /*8d10*/  FADD R11, R9, R0 ;  /* 0x00000000090b7221 */ /* 0x000fe20000000000 */
[----:B------:R-:W-:Y:S01]  /*8d20*/  FADD R9, R166, R154 ;  /* 0x0000009aa6097221 */ /* 0x000fe20000000000 */
[----:B------:R-:W-:Y:S01]  /*8d30*/  FADD R0, R165, R101 ;  /* 0x00000065a5007221 */ /* 0x000fe20000000000 */
[----:B------:R-:W-:Y:S01]  /*8d40*/  @!P6 FMUL R125, R125, 0.5 ;  /* 0x3f0000007d7de820 */ /* 0x000fe20000400000 */
[----:B------:R-:W-:-:S02]  /*8d50*/  @!P4 FMUL R104, R104, 0.5 ;  /* 0x3f0000006868c820 */ /* 0x000fc40000400000 */
[----:B------:R-:W-:Y:S01]  /*8d60*/  FADD R10, R9, R0 ;  /* 0x00000000090a7221 */ /* 0x000fe20000000000 */
[----:B------:R-:W-:Y:S01]  /*8d70*/  FADD R9, R174, R7 ;  /* 0x00000007ae097221 */ /* 0x000fe20000000000 */
[----:B------:R-:W-:Y:S01]  /*8d80*/  FADD R0, R158, R117 ;  /* 0x000000759e007221 */ /* 0x000fe20000000000 */
[----:B------:R-:W-:Y:S01]  /*8d90*/  @!P5 FMUL R124, R124, 0.5 ;  /* 0x3f0000007c7cd820 */ /* 0x000fe20000400000 */
[----:B------:R-:W-:Y:S01]  /*8da0*/  @!P3 FMUL R112, R112, 0.5 ;  /* 0x3f0000007070b820 */ /* 0x000fe20000400000 */
[----:B-1----:R-:W3:Y:S01]  /*8db0*/  LDL.LU R185, [R1+0x70] ;  /* 0x0000700001b97983 */ /* 0x002ee20000300800 */
[----:B------:R-:W-:Y:S01]  /*8dc0*/  FADD R0, R9, R0 ;  /* 0x0000000009007221 */ /* 0x000fe20000000000 */
[----:B------:R-:W-:Y:S01]  /*8dd0*/  @!P2 FMUL R129, R129, 0.5 ;  /* 0x3f0000008181a820 */ /* 0x000fe20000400000 */
[----:B------:R-:W1:Y:S01]  /*8de0*/  MUFU.EX2 R125, R125 ;  /* 0x0000007d007d7308 */ /* 0x000e620000000800 */
[----:B------:R-:W-:Y:S01]  /*8df0*/  FADD R9, R164, R152 ;  /* 0x00000098a4097221 */ /* 0x000fe20000000000 */
[----:B------:R-:W-:Y:S01]  /*8e00*/  FADD R19, R10, R0 ;  /* 0x000000000a137221 */ /* 0x000fe20000000000 */
[----:B------:R-:W-:Y:S01]  /*8e10*/  FADD R0, R163, R100 ;  /* 0x00000064a3007221 */ /* 0x000fe20000000000 */
[----:B------:R-:W-:Y:S01]  /*8e20*/  FADD R14, R12, R11 ;  /* 0x0000000b0c0e7221 */ /* 0x000fe20000000000 */
[----:B------:R4:W-:Y:S03]  /*8e30*/  STL [R1+0x224], R194 ;  /* 0x000224c201007387 */ /* 0x0009e60000100800 */
[----:B------:R-:W4:Y:S01]  /*8e40*/  MUFU.EX2 R104, R104 ;  /* 0x0000006800687308 */ /* 0x000f220000000800 */
[----:B------:R-:W-:-:S07]  /*8e50*/  FADD R10, R9, R0 ;  /* 0x00000000090a7221 */ /* 0x000fce0000000000 */
[----:B------:R-:W4:Y:S01]  /*8e60*/  MUFU.EX2 R124, R124 ;  /* 0x0000007c007c7308 */ /* 0x000f220000000800 */
[----:B------:R-:W-:Y:S01]  /*8e70*/  FADD R9, R173, R4 ;  /* 0x00000004ad097221 */ /* 0x000fe20000000000 */
[----:B------:R-:W-:-:S06]  /*8e80*/  FADD R0, R61, R116 ;  /* 0x000000743d007221 */ /* 0x000fcc0000000000 */
[----:B------:R-:W4:Y:S01]  /*8e90*/  MUFU.EX2 R112, R112 ;  /* 0x0000007000707308 */ /* 0x000f220000000800 */
[----:B------:R-:W-:-:S07]  /*8ea0*/  FADD R0, R9, R0 ;  /* 0x0000000009007221 */ /* 0x000fce0000000000 */
[----:B------:R-:W4:Y:S01]  /*8eb0*/  MUFU.EX2 R129, R129 ;  /* 0x0000008100817308 */ /* 0x000f220000000800 */
[----:B------:R-:W-:Y:S01]  /*8ec0*/  FADD R18, R10, R0 ;  /* 0x000000000a127221 */ /* 0x000fe20000000000 */
[----:B------:R-:W-:Y:S01]  /*8ed0*/  FADD R9, R180, R120 ;  /* 0x00000078b4097221 */ /* 0x000fe20000000000 */
[----:B------:R-:W-:Y:S01]  /*8ee0*/  FADD R0, R49, R105 ;  /* 0x0000006931007221 */ /* 0x000fe20000000000 */
[----:B-1----:R-:W-:Y:S01]  /*8ef0*/  @!P6 FMUL R125, R125, R125 ;  /* 0x0000007d7d7de220 */ /* 0x002fe20000400000 */
[----:B----4-:R-:W-:Y:S01]  /*8f00*/  @!P4 FMUL R104, R104, R104 ;  /* 0x000000686868c220 */ /* 0x010fe20000400000 */
[----:B------:R-:W-:Y:S01]  /*8f10*/  @!P5 FMUL R124, R124, R124 ;  /* 0x0000007c7c7cd220 */ /* 0x000fe20000400000 */
[----:B------:R-:W-:Y:S01]  /*8f20*/  FSETP.GEU.AND P4, PT, R2, -126, PT ;  /* 0xc2fc00000200780b */ /* 0x000fe20003f8e000 */
[----:B------:R-:W4:Y:S01]  /*8f30*/  LDL.LU R194, [R1+0x74] ;  /* 0x0000740001c27983 */ /* 0x000f220000300800 */
[----:B------:R-:W-:Y:S01]  /*8f40*/  FSETP.GEU.AND P5, PT, R109, -126, PT ;  /* 0xc2fc00006d00780b */ /* 0x000fe20003fae000 */
[----:B------:R-:W-:Y:S01]  /*8f50*/  FADD R10, R9, R0 ;  /* 0x00000000090a7221 */ /* 0x000fe20000000000 */
        /* <DEDUP_REMOVED lines=8> */
[----:B------:R-:W-:Y:S01]  /*8fe0*/  FSETP.GEU.AND P6, PT, R85, -126, PT ;  /* 0xc2fc00005500780b */ /* 0x000fe20003fce000 */
[----:B------:R-:W-:-:S02]  /*8ff0*/  FADD R9, R48, R104 ;  /* 0x0000006830097221 */ /* 0x000fc40000000000 */
[----:B------:R-:W-:Y:S01]  /*9000*/  FADD R13, R10, R0 ;  /* 0x000000000a0d7221 */ /* 0x000fe20000000000 */
[----:B------:R-:W-:Y:S01]  /*9010*/  FADD R10, R179, R108 ;  /* 0x0000006cb30a7221 */ /* 0x000fe20000000000 */
[----:B------:R-:W-:Y:S01]  /*9020*/  @!P4 FMUL R2, R2, 0.5 ;  /* 0x3f0000000202c820 */ /* 0x000fe20000400000 */
[----:B------:R-:W-:Y:S02]  /*9030*/  @!P5 FMUL R109, R109, 0.5 ;  /* 0x3f0000006d6dd820 */ /* 0x000fe40000400000 */
[----:B------:R-:W-:Y:S01]  /*9040*/  @!P3 FMUL R92, R92, 0.5 ;  /* 0x3f0000005c5cb820 */ /* 0x000fe20000400000 */
[----:B------:R-:W-:Y:S01]  /*9050*/  FADD R11, R10, R9 ;  /* 0x000000090a0b7221 */ /* 0x000fe20000000000 */
[----:B------:R-:W-:Y:S01]  /*9060*/  FADD R10, R171, R5 ;  /* 0x00000005ab0a7221 */ /* 0x000fe20000000000 */
[----:B------:R-:W-:Y:S01]  /*9070*/  FADD R9, R60, R124 ;  /* 0x0000007c3c097221 */ /* 0x000fe20000000000 */
[----:B------:R-:W-:Y:S01]  /*9080*/  @!P2 FMUL R121, R121, 0.5 ;  /* 0x3f0000007979a820 */ /* 0x000fe20000400000 */
[----:B------:R-:W1:Y:S01]  /*9090*/  MUFU.EX2 R2, R2 ;  /* 0x0000000200027308 */ /* 0x000e620000000800 */
[----:B------:R-:W-:Y:S01]  /*90a0*/  @!P6 FMUL R85, R85, 0.5 ;  /* 0x3f0000005555e820 */ /* 0x000fe20000400000 */
[----:B------:R-:W-:Y:S01]  /*90b0*/  FADD R9, R10, R9 ;  /* 0x000000090a097221 */ /* 0x000fe20000000000 */
[----:B-1----:R-:W4:Y:S05]  /*90c0*/  LDL.LU R193, [R1+0x80] ;  /* 0x0000800001c17983 */ /* 0x002f2a0000300800 */
[----:B------:R-:W1:Y:S01]  /*90d0*/  MUFU.EX2 R109, R109 ;  /* 0x0000006d006d7308 */ /* 0x000e620000000800 */
[----:B------:R-:W-:Y:S01]  /*90e0*/  FADD R12, R11, R9 ;  /* 0x000000090b0c7221 */ /* 0x000fe20000000000 */
[----:B------:R-:W-:Y:S01]  /*90f0*/  FADD R10, R178, R8 ;  /* 0x00000008b20a7221 */ /* 0x000fe20000000000 */
[----:B------:R-:W-:Y:S01]  /*9100*/  FADD R9, R162, R112 ;  /* 0x00000070a2097221 */ /* 0x000fe20000000000 */
[----:B------:R1:W-:Y:S04]  /*9110*/  STL [R1+0x21c], R192 ;  /* 0x00021cc001007387 */ /* 0x0003e80000100800 */
[----:B------:R-:W1:Y:S01]  /*9120*/  MUFU.EX2 R0, R85 ;  /* 0x0000005500007308 */ /* 0x000e620000000800 */
[----:B------:R-:W-:-:S07]  /*9130*/  FADD R11, R10, R9 ;  /* 0x000000090a0b7221 */ /* 0x000fce0000000000 */
[----:B------:R-:W1:Y:S01]  /*9140*/  MUFU.EX2 R92, R92 ;  /* 0x0000005c005c7308 */ /* 0x000e620000000800 */
[----:B------:R-:W-:-:S07]  /*9150*/  FADD R10, R170, R93 ;  /* 0x0000005daa0a7221 */ /* 0x000fce0000000000 */
[----:B------:R-:W1:Y:S01]  /*9160*/  MUFU.EX2 R121, R121 ;  /* 0x0000007900797308 */ /* 0x000e620000000800 */
[----:B------:R-:W-:Y:S01]  /*9170*/  FADD R9, R156, R129 ;  /* 0x000000819c097221 */ /* 0x000fe20000000000 */
[----:B------:R-:W-:Y:S01]  /*9180*/  @!P4 FMUL R2, R2, R2 ;  /* 0x000000020202c220 */ /* 0x000fe20000400000 */
[----:B-1----:R-:W-:Y:S01]  /*9190*/  @!P5 FMUL R109, R109, R109 ;  /* 0x0000006d6d6dd220 */ /* 0x002fe20000400000 */
[----:B------:R-:W4:Y:S01]  /*91a0*/  LDL.LU R192, [R1+0x84] ;  /* 0x0000840001c07983 */ /* 0x000f220000300800 */
[----:B------:R-:W-:Y:S01]  /*91b0*/  FADD R9, R10, R9 ;  /* 0x000000090a097221 */ /* 0x000fe20000000000 */
[----:B------:R-:W-:Y:S01]  /*91c0*/  FADD R10, R177, R2 ;  /* 0x00000002b10a7221 */ /* 0x000fe20000000000 */
[----:B------:R-:W-:Y:S01]  /*91d0*/  @!P6 FMUL R0, R0, R0 ;  /* 0x000000000000e220 */ /* 0x000fe20000400000 */
[----:B------:R1:W-:Y:S01]  /*91e0*/  STL [R1+0x218], R191 ;  /* 0x000218bf01007387 */ /* 0x0003e20000100800 */
[----:B------:R-:W-:Y:S01]  /*91f0*/  FADD R17, R11, R9 ;  /* 0x000000090b117221 */ /* 0x000fe20000000000 */
[----:B------:R-:W-:Y:S01]  /*9200*/  FADD R9, R161, R109 ;  /* 0x0000006da1097221 */ /* 0x000fe20000000000 */
[----:B------:R-:W-:-:S03]  /*9210*/  @!P3 FMUL R92, R92, R92 ;  /* 0x0000005c5c5cb220 */ /* 0x000fc60000400000 */
[----:B------:R-:W-:Y:S01]  /*9220*/  FADD R11, R10, R9 ;  /* 0x000000090a0b7221 */ /* 0x000fe20000000000 */
[----:B------:R-:W-:Y:S01]  /*9230*/  @!P2 FMUL R121, R121, R121 ;  /* 0x000000797979a220 */ /* 0x000fe20000400000 */
[----:B------:R-:W-:Y:S01]  /*9240*/  FADD R10, R168, R92 ;  /* 0x0000005ca80a7221 */ /* 0x000fe20000000000 */
[----:B-1----:R-:W4:Y:S02]  /*9250*/  LDL.LU R191, [R1+0x90] ;  /* 0x0000900001bf7983 */ /* 0x002f240000300800 */
[----:B------:R-:W-:Y:S02]  /*9260*/  FADD R9, R0, R121 ;  /* 0x0000007900097221 */ /* 0x000fe40000000000 */
[----:B------:R1:W-:Y:S02]  /*9270*/  STL [R1+0x214], R190 ;  /* 0x000214be01007387 */ /* 0x0003e40000100800 */
[----:B------:R-:W-:-:S04]  /*9280*/  FADD R9, R10, R9 ;  /* 0x000000090a097221 */ /* 0x000fc80000000000 */
[----:B------:R-:W-:Y:S01]  /*9290*/  FADD R16, R11, R9 ;  /* 0x000000090b107221 */ /* 0x000fe20000000000 */
[----:B------:R-:W-:Y:S01]  /*92a0*/  FMNMX R9, R26, R20, !PT ;  /* 0x000000141a097209 */ /* 0x000fe20007800000 */
[----:B-1----:R-:W4:Y:S03]  /*92b0*/  LDL.LU R190, [R1+0x94] ;  /* 0x0000940001be7983 */ /* 0x002f260000300800 */
[----:B------:R-:W-:Y:S01]  /*92c0*/  FMNMX R9, R27, R9, !PT ;  /* 0x000000091b097209 */ /* 0x000fe20007800000 */
[----:B------:R1:W-:Y:S03]  /*92d0*/  STL [R1+0x210], R189 ;  /* 0x000210bd01007387 */ /* 0x0003e60000100800 */
[----:B------:R-:W-:-:S04]  /*92e0*/  FMNMX R9, R30, R9, !PT ;  /* 0x000000091e097209 */ /* 0x000fc80007800000 */
[----:B------:R-:W-:-:S04]  /*92f0*/  FMNMX R9, R31, R9, !PT ;  /* 0x000000091f097209 */ /* 0x000fc80007800000 */
[----:B------:R-:W-:Y:S01]  /*9300*/  FMNMX R9, R34, R9, !PT ;  /* 0x0000000922097209 */ /* 0x000fe20007800000 */
[----:B-1----:R-:W4:Y:S03]  /*9310*/  LDL.LU R189, [R1+0xa0] ;  /* 0x0000a00001bd7983 */ /* 0x002f260000300800 */
[----:B------:R-:W-:Y:S01]  /*9320*/  FMNMX R9, R35, R9, !PT ;  /* 0x0000000923097209 */ /* 0x000fe20007800000 */
[----:B------:R1:W-:Y:S03]  /*9330*/  STL [R1+0x20c], R188 ;  /* 0x00020cbc01007387 */ /* 0x0003e60000100800 */
[----:B------:R-:W-:-:S04]  /*9340*/  FMNMX R9, R38, R9, !PT ;  /* 0x0000000926097209 */ /* 0x000fc80007800000 */
        /* <DEDUP_REMOVED lines=14> */
[----:B------:R-:W4:Y:S03]  /*9430*/  LDL.LU R23, [R1+0x1f0] ;  /* 0x0001f00001177983 */ /* 0x000f260000300800 */
        /* <DEDUP_REMOVED lines=84> */
[----:B------:R-:W-:-:S02]  /*9980*/  FMNMX R9, R142, R9, !PT ;  /* 0x000000098e097209 */ /* 0x000fc40007800000 */
[----:B------:R-:W-:Y:S01]  /*9990*/  R2UR UR10, R183 ;  /* 0x00000000b70a72ca */ /* 0x000fe200000e0000 */
[----:B------:R-:W4:Y:S01]  /*99a0*/  LDL.LU R24, [R1+0x1e4] ;  /* 0x0001e40001187983 */ /* 0x000f220000300800 */
[----:B------:R-:W-:-:S03]  /*99b0*/  FMNMX R9, R143, R9, !PT ;  /* 0x000000098f097209 */ /* 0x000fc60007800000 */
        /* <DEDUP_REMOVED lines=8> */
[----:B------:R-:W4:Y:S04]  /*9a40*/  LDL.LU R33, [R1+0x1c0] ;  /* 0x0001c00001217983 */ /* 0x000f280000300800 */
[----:B------:R-:W1:Y:S01]  /*9a50*/  SHFL.BFLY PT, R11, R10, 0x1, 0x1f ;  /* 0x0c201f000a0b7f89 */ /* 0x000e6200000e0000 */
[----:B------:R-:W-:-:S03]  /*9a60*/  FMUL R9, R21, UR60 ;  /* 0x0000003c15097c20 */ /* 0x000fc60008400000 */
[----:B------:R-:W4:Y:S02]  /*9a70*/  LDL.LU R36, [R1+0x1b4] ;  /* 0x0001b40001247983 */ /* 0x000f240000300800 */
[----:B------:R-:W-:Y:S02]  /*9a80*/  FSETP.GEU.AND P2, PT, R9, -126, PT ;  /* 0xc2fc00000900780b */ /* 0x000fe40003f4e000 */
[----:B------:R-:W4:Y:S04]  /*9a90*/  LDL.LU R37, [R1+0x1b0] ;  /* 0x0001b00001257983 */ /* 0x000f280000300800 */
[----:B------:R-:W4:Y:S04]  /*9aa0*/  LDL.LU R40, [R1+0x1a4] ;  /* 0x0001a40001287983 */ /* 0x000f280000300800 */
[----:B------:R-:W4:Y:S04]  /*9ab0*/  LDL.LU R41, [R1+0x1a0] ;  /* 0x0001a00001297983 */ /* 0x000f280000300800 */
[----:B------:R-:W4:Y:S04]  /*9ac0*/  LDL.LU R52, [R1+0x194] ;  /* 0x0001940001347983 */ /* 0x000f280000300800 */
[----:B------:R-:W4:Y:S01]  /*9ad0*/  LDL.LU R53, [R1+0x190] ;  /* 0x0001900001357983 */ /* 0x000f220000300800 */
[----:B-1----:R-:W-:-:S03]  /*9ae0*/  FMNMX R10, R10, R11, !PT ;  /* 0x0000000b0a0a7209 */ /* 0x002fc60007800000 */
[----:B------:R-:W4:Y:S01]  /*9af0*/  LDL.LU R56, [R1+0x184] ;  /* 0x0001840001387983 */ /* 0x000f220000300800 */
[----:B------:R-:W-:-:S03]  /*9b00*/  @!P2 FMUL R9, R9, 0.5 ;  /* 0x3f0000000909a820 */ /* 0x000fc60000400000 */
[----:B------:R-:W4:Y:S04]  /*9b10*/  LDL.LU R57, [R1+0x180] ;  /* 0x0001800001397983 */ /* 0x000f280000300800 */
[----:B------:R-:W4:Y:S04]  /*9b20*/  LDL.LU R64, [R1+0x174] ;  /* 0x0001740001407983 */ /* 0x000f280000300800 */
[----:B------:R-:W4:Y:S01]  /*9b30*/  LDL.LU R65, [R1+0x170] ;  /* 0x0001700001417983 */ /* 0x000f220000300800 */
[----:B------:R-:W-:-:S03]  /*9b40*/  FADD R15, R15, R13 ;  /* 0x0000000d0f0f7221 */ /* 0x000fc60000000000 */
[----:B------:R-:W4:Y:S04]  /*9b50*/  LDL.LU R68, [R1+0x164] ;  /* 0x0001640001447983 */ /* 0x000f280000300800 */
[----:B------:R-:W4:Y:S01]  /*9b60*/  LDL.LU R69, [R1+0x160] ;  /* 0x0001600001457983 */ /* 0x000f220000300800 */
[----:B------:R-:W1:Y:S03]  /*9b70*/  MUFU.EX2 R9, R9 ;  /* 0x0000000900097308 */ /* 0x000e660000000800 */
[----:B------:R-:W4:Y:S04]  /*9b80*/  LDL.LU R72, [R1+0x154] ;  /* 0x0001540001487983 */ /* 0x000f280000300800 */
[----:B------:R-:W4:Y:S04]  /*9b90*/  LDL.LU R77, [R1+0x150] ;  /* 0x00015000014d7983 */ /* 0x000f280000300800 */
[----:B------:R-:W4:Y:S04]  /*9ba0*/  LDL.LU R73, [R1+0x144] ;  /* 0x0001440001497983 */ /* 0x000f280000300800 */
[----:B------:R-:W3:Y:S04]  /*9bb0*/  SHFL.BFLY PT, R13, R10, 0x2, 0x1f ;  /* 0x0c401f000a0d7f89 */ /* 0x000ee800000e0000 */
[----:B------:R-:W4:Y:S04]  /*9bc0*/  LDL.LU R76, [R1+0x140] ;  /* 0x00014000014c7983 */ /* 0x000f280000300800 */
[----:B------:R-:W4:Y:S04]  /*9bd0*/  LDL.LU R81, [R1+0x134] ;  /* 0x0001340001517983 */ /* 0x000f280000300800 */
[----:B------:R-:W4:Y:S04]  /*9be0*/  LDL.LU R80, [R1+0x130] ;  /* 0x0001300001507983 */ /* 0x000f280000300800 */
[----:B------:R-:W4:Y:S04]  /*9bf0*/  LDL.LU R84, [R1+0x124] ;  /* 0x0001240001547983 */ /* 0x000f280000300800 */
[----:B------:R-:W4:Y:S04]  /*9c00*/  LDL.LU R88, [R1+0x120] ;  /* 0x0001200001587983 */ /* 0x000f280000300800 */
[----:B------:R-:W4:Y:S04]  /*9c10*/  LDL.LU R89, [R1+0x114] ;  /* 0x0001140001597983 */ /* 0x000f280000300800 */
[----:B------:R-:W4:Y:S04]  /*9c20*/  LDL.LU R132, [R1+0xb8] ;  /* 0x0000b80001847983 */ /* 0x000f280000300800 */
[----:B------:R-:W4:Y:S04]  /*9c30*/  LDL.LU R133, [R1+0xac] ;  /* 0x0000ac0001857983 */ /* 0x000f280000300800 */
[----:B------:R-:W4:Y:S01]  /*9c40*/  LDL.LU R137, [R1+0xa8] ;  /* 0x0000a80001897983 */ /* 0x000f220000300800 */
[----:B------:R-:W-:-:S03]  /*9c50*/  FADD R14, R14, R12 ;  /* 0x0000000c0e0e7221 */ /* 0x000fc60000000000 */
[----:B------:R-:W4:Y:S01]  /*9c60*/  LDL.LU R140, [R1+0x9c] ;  /* 0x00009c00018c7983 */ /* 0x000f220000300800 */
[----:B------:R-:W-:-:S03]  /*9c70*/  FADD R12, R19, R17 ;  /* 0x00000011130c7221 */ /* 0x000fc60000000000 */
[----:B------:R-:W4:Y:S01]  /*9c80*/  LDL.LU R141, [R1+0x98] ;  /* 0x00009800018d7983 */ /* 0x000f220000300800 */
[----:B------:R-:W-:-:S03]  /*9c90*/  FADD R11, R18, R16 ;  /* 0x00000010120b7221 */ /* 0x000fc60000000000 */
[----:B------:R-:W4:Y:S04]  /*9ca0*/  LDL.LU R144, [R1+0x8c] ;  /* 0x00008c0001907983 */ /* 0x000f280000300800 */
[----:B------:R-:W4:Y:S04]  /*9cb0*/  LDL.LU R145, [R1+0x88] ;  /* 0x0000880001917983 */ /* 0x000f280000300800 */
[----:B------:R-:W4:Y:S01]  /*9cc0*/  LDL.LU R148, [R1+0x7c] ;  /* 0x00007c0001947983 */ /* 0x000f220000300800 */
[----:B------:R-:W-:-:S03]  /*9cd0*/  FADD R12, R15, R12 ;  /* 0x0000000c0f0c7221 */ /* 0x000fc60000000000 */
[----:B------:R-:W4:Y:S01]  /*9ce0*/  LDL.LU R149, [R1+0x78] ;  /* 0x0000780001957983 */ /* 0x000f220000300800 */
[----:B-1----:R-:W-:-:S03]  /*9cf0*/  @!P2 FMUL R9, R9, R9 ;  /* 0x000000090909a220 */ /* 0x002fc60000400000 */
[----:B------:R-:W4:Y:S01]  /*9d00*/  LDL.LU R85, [R1+0x110] ;  /* 0x0001100001557983 */ /* 0x000f220000300800 */
[----:B------:R-:W-:-:S03]  /*9d10*/  FADD R11, R14, R11 ;  /* 0x0000000b0e0b7221 */ /* 0x000fc60000000000 */
[----:B------:R-:W4:Y:S04]  /*9d20*/  LDL.LU R21, [R1+0x104] ;  /* 0x0001040001157983 */ /* 0x000f280000300800 */
[----:B------:R-:W4:Y:S01]  /*9d30*/  LDL.LU R18, [R1+0xf4] ;  /* 0x0000f40001127983 */ /* 0x000f220000300800 */
[----:B--2---:R-:W-:-:S03]  /*9d40*/  FMUL R186, R186, R9 ;  /* 0x00000009baba7220 */ /* 0x004fc60000400000 */
[----:B------:R-:W2:Y:S01]  /*9d50*/  LDL.LU R16, [R1+0x100] ;  /* 0x0001000001107983 */ /* 0x000ea20000300800 */
[----:B------:R-:W-:-:S03]  /*9d60*/  FADD R11, R12, R11 ;  /* 0x0000000b0c0b7221 */ /* 0x000fc60000000000 */
[----:B------:R-:W2:Y:S01]  /*9d70*/  LDL.LU R19, [R1+0xe4] ;  /* 0x0000e40001137983 */ /* 0x000ea20000300800 */
[----:B---3--:R-:W-:-:S03]  /*9d80*/  FMNMX R181, R10, R13, !PT ;  /* 0x0000000d0ab57209 */ /* 0x008fc60007800000 */
[----:B------:R-:W3:Y:S04]  /*9d90*/  LDL.LU R17, [R1+0xf0] ;  /* 0x0000f00001117983 */ /* 0x000ee80000300800 */
[----:B------:R-:W2:Y:S04]  /*9da0*/  LDL.LU R14, [R1+0xe0] ;  /* 0x0000e000010e7983 */ /* 0x000ea80000300800 */
[----:B------:R-:W3:Y:S04]  /*9db0*/  LDL.LU R15, [R1+0xd4] ;  /* 0x0000d400010f7983 */ /* 0x000ee80000300800 */
[----:B------:R-:W2:Y:S04]  /*9dc0*/  LDL.LU R12, [R1+0xd0] ;  /* 0x0000d000010c7983 */ /* 0x000ea80000300800 */
[----:B------:R-:W3:Y:S04]  /*9dd0*/  LDL.LU R10, [R1+0xc0] ;  /* 0x0000c000010a7983 */ /* 0x000ee80000300800 */
[----:B------:R-:W2:Y:S04]  /*9de0*/  LDL.LU R13, [R1+0xc4] ;  /* 0x0000c400010d7983 */ /* 0x000ea80000300800 */
[----:B------:R1:W-:Y:S04]  /*9df0*/  STL [R1], R186 ;  /* 0x000000ba01007387 */ /* 0x0003e80000100800 */
[----:B-1----:R-:W4:Y:S02]  /*9e00*/  LDL.LU R186, [R1+0x260] ;  /* 0x0002600001ba7983 */ /* 0x002f240000300800 */
[----:B----4-:R-:W-:-:S05]  /*9e10*/  FMUL R186, R186, R9 ;  /* 0x00000009baba7220 */ /* 0x010fca0000400000 */
[----:B------:R1:W-:Y:S04]  /*9e20*/  STL [R1+0x4], R186 ;  /* 0x000004ba01007387 */ /* 0x0003e80000100800 */
        /* <DEDUP_REMOVED lines=33> */
[----:B-1----:R-:W4:Y:S01]  /*a040*/  LDL.LU R186, [R1+0x230] ;  /* 0x0002300001ba7983 */ /* 0x002f220000300800 */
[-C--:B------:R-:W-:Y:S01]  /*a050*/  FMUL R185, R185, R9.reuse ;  /* 0x00000009b9b97220 */ /* 0x080fe20000400000 */
        /* <DEDUP_REMOVED lines=9> */
[-C--:B---3--:R-:W-:Y:S01]  /*a0f0*/  FMUL R10, R10, R9.reuse ;  /* 0x000000090a0a7220 */ /* 0x088fe20000400000 */
[-C--:B--2---:R-:W-:Y:S01]  /*a100*/  FMUL R13, R13, R9.reuse ;  /* 0x000000090d0d7220 */ /* 0x084fe20000400000 */
        /* <DEDUP_REMOVED lines=9> */
[----:B----4-:R-:W-:-:S05]  /*a1a0*/  FMUL R186, R186, R9 ;  /* 0x00000009baba7220 */ /* 0x010fca0000400000 */
[----:B------:R1:W-:Y:S04]  /*a1b0*/  STL [R1+0x64], R186 ;  /* 0x000064ba01007387 */ /* 0x0003e80000100800 */
[----:B-1----:R-:W2:Y:S04]  /*a1c0*/  LDL.LU R186, [R1+0x22c] ;  /* 0x00022c0001ba7983 */ /* 0x002ea80000300800 */
[----:B------:R1:W-:Y:S04]  /*a1d0*/  STL [R1+0x70], R185 ;  /* 0x000070b901007387 */ /* 0x0003e80000100800 */
[----:B-1----:R-:W3:Y:S04]  /*a1e0*/  LDL.LU R185, [R1+0x228] ;  /* 0x0002280001b97983 */ /* 0x002ee80000300800 */
[----:B------:R1:W-:Y:S04]  /*a1f0*/  STL [R1+0x74], R194 ;  /* 0x000074c201007387 */ /* 0x0003e80000100800 */
[----:B-1----:R1:W5:Y:S04]  /*a200*/  LDL.LU R194, [R1+0x224] ;  /* 0x0002240001c27983 */ /* 0x0023680000300800 */
[----:B------:R4:W-:Y:S04]  /*a210*/  STL [R1+0x80], R193 ;  /* 0x000080c101007387 */ /* 0x0009e80000100800 */
[----:B----4-:R1:W5:Y:S04]  /*a220*/  LDL.LU R193, [R1+0x220] ;  /* 0x0002200001c17983 */ /* 0x0103680000300800 */
        /* <DEDUP_REMOVED lines=10> */
[----:B------:R4:W-:Y:S01]  /*a2d0*/  STL [R1+0xb0], R187 ;  /* 0x0000b0bb01007387 */ /* 0x0009e20000100800 */
[----:B------:R-:W-:-:S03]  /*a2e0*/  FMUL R89, R89, R9 ;  /* 0x0000000959597220 */ /* 0x000fc60000400000 */
[----:B----4-:R1:W5:Y:S04]  /*a2f0*/  LDL.LU R187, [R1+0x208] ;  /* 0x0002080001bb7983 */ /* 0x0103680000300800 */
[----:B------:R4:W-:Y:S01]  /*a300*/  STL [R1+0xb4], R184 ;  /* 0x0000b4b801007387 */ /* 0x0009e20000100800 */
[----:B------:R-:W-:-:S03]  /*a310*/  FMUL R88, R88, R9 ;  /* 0x0000000958587220 */ /* 0x000fc60000400000 */
[----:B----4-:R1:W5:Y:S01]  /*a320*/  LDL.LU R184, [R1+0x204] ;  /* 0x0002040001b87983 */ /* 0x0103620000300800 */
[-C--:B------:R-:W-:Y:S01]  /*a330*/  FMUL R84, R84, R9.reuse ;  /* 0x0000000954547220 */ /* 0x080fe20000400000 */
[-C--:B------:R-:W-:Y:S01]  /*a340*/  FMUL R80, R80, R9.reuse ;  /* 0x0000000950507220 */ /* 0x080fe20000400000 */
[-C--:B------:R-:W-:Y:S01]  /*a350*/  FMUL R81, R81, R9.reuse ;  /* 0x0000000951517220 */ /* 0x080fe20000400000 */
[----:B------:R-:W-:Y:S01]  /*a360*/  STL [R1+0xc0], R10 ;  /* 0x0000c00a01007387 */ /* 0x000fe20000100800 */
        /* <DEDUP_REMOVED lines=25> */
[----:B------:R-:W-:Y:S01]  /*a500*/  FSETP.NEU.AND P2, PT, R181, -INF , PT ;  /* 0xff800000b500780b */ /* 0x000fe20003f4d000 */
[-C--:B------:R-:W-:Y:S01]  /*a510*/  FMUL R28, R28, R9.reuse ;  /* 0x000000091c1c7220 */ /* 0x080fe20000400000 */
[----:B------:R-:W-:Y:S01]  /*a520*/  STL [R1+0xf4], R18 ;  /* 0x0000f41201007387 */ /* 0x000fe20000100800 */
[-C--:B------:R-:W-:Y:S01]  /*a530*/  FMUL R25, R25, R9.reuse ;  /* 0x0000000919197220 */ /* 0x080fe20000400000 */
[-C--:B------:R-:W-:Y:S01]  /*a540*/  FMUL R24, R24, R9.reuse ;  /* 0x0000000918187220 */ /* 0x080fe20000400000 */
[-C--:B------:R-:W-:Y:S01]  /*a550*/  FMUL R23, R23, R9.reuse ;  /* 0x0000000917177220 */ /* 0x080fe20000400000 */
[----:B------:R-:W-:Y:S01]  /*a560*/  STL [R1+0x100], R16 ;  /* 0x0001001001007387 */ /* 0x000fe20000100800 */
[----:B------:R-:W-:-:S03]  /*a570*/  FMUL R22, R22, R9 ;  /* 0x0000000916167220 */ /* 0x000fc60000400000 */
[----:B------:R-:W-:Y:S04]  /*a580*/  STL [R1+0x104], R21 ;  /* 0x0001041501007387 */ /* 0x000fe80000100800 */
        /* <DEDUP_REMOVED lines=27> */
[----:B------:R4:W-:Y:S04]  /*a740*/  STL [R1+0x1e4], R24 ;  /* 0x0001e41801007387 */ /* 0x0009e80000100800 */
[----:B------:R-:W-:Y:S01]  /*a750*/  STL [R1+0x1f0], R23 ;  /* 0x0001f01701007387 */ /* 0x000fe20000100800 */
[----:B--2---:R-:W-:Y:S01]  /*a760*/  FFMA R186, R9, R186, R11 ;  /* 0x000000ba09ba7223 */ /* 0x004fe2000000000b */
[----:B------:R-:W-:-:S02]  /*a770*/  FSEL R9, R181, RZ, P2 ;  /* 0x000000ffb5097208 */ /* 0x000fc40001000000 */
[----:B------:R2:W-:Y:S03]  /*a780*/  STL [R1+0x1f4], R22 ;  /* 0x0001f41601007387 */ /* 0x0005e60000100800 */
[C---:B----4-:R-:W-:Y:S01]  /*a790*/  FMUL R24, R9.reuse, UR60 ;  /* 0x0000003c09187c20 */ /* 0x050fe20008400000 */
[----:B------:R-:W-:-:S03]  /*a7a0*/  FADD R36, -R9, R20 ;  /* 0x0000001409247221 */ /* 0x000fc60000000100 */
[--C-:B------:R-:W-:Y:S01]  /*a7b0*/  FFMA R11, R30, UR60, -R24.reuse ;  /* 0x0000003c1e0b7c23 */ /* 0x100fe20008000818 */
[--C-:B------:R-:W-:Y:S01]  /*a7c0*/  FFMA R10, R27, UR60, -R24.reuse ;  /* 0x0000003c1b0a7c23 */ /* 0x100fe20008000818 */
[--C-:B------:R-:W-:Y:S01]  /*a7d0*/  FFMA R27, R31, UR60, -R24.reuse ;  /* 0x0000003c1f1b7c23 */ /* 0x100fe20008000818 */
[--C-:B------:R-:W-:Y:S01]  /*a7e0*/  FFMA R26, R26, UR60, -R24.reuse ;  /* 0x0000003c1a1a7c23 */ /* 0x100fe20008000818 */
[--C-:B------:R-:W-:Y:S01]  /*a7f0*/  FFMA R31, R39, UR60, -R24.reuse ;  /* 0x0000003c271f7c23 */ /* 0x100fe20008000818 */
[----:B------:R-:W-:Y:S01]  /*a800*/  FSETP.GEU.AND P4, PT, R11, -126, PT ;  /* 0xc2fc00000b00780b */ /* 0x000fe20003f8e000 */
        /* <DEDUP_REMOVED lines=9> */
[--C-:B------:R-:W-:Y:S01]  /*a8a0*/  FFMA R33, R43, UR60, -R24.reuse ;  /* 0x0000003c2b217c23 */ /* 0x100fe20008000818 */
[--C-:B------:R-:W-:Y:S01]  /*a8b0*/  FFMA R37, R51, UR60, -R24.reuse ;  /* 0x0000003c33257c23 */ /* 0x100fe20008000818 */
[--C-:B------:R-:W-:Y:S01]  /*a8c0*/  FFMA R35, R47, UR60, -R24.reuse ;  /* 0x0000003c2f237c23 */ /* 0x100fe20008000818 */
[----:B------:R-:W-:Y:S01]  /*a8d0*/  @!P4 FMUL R11, R11, 0.5 ;  /* 0x3f0000000b0bc820 */ /* 0x000fe20000400000 */
[--C-:B------:R-:W-:Y:S01]  /*a8e0*/  FFMA R15, R46, UR60, -R24.reuse ;  /* 0x0000003c2e0f7c23 */ /* 0x100fe20008000818 */
[----:B------:R-:W-:Y:S01]  /*a8f0*/  @!P5 FMUL R27, R27, 0.5 ;  /* 0x3f0000001b1bd820 */ /* 0x000fe20000400000 */
[--C-:B------:R-:W-:Y:S01]  /*a900*/  FFMA R20, R62, UR60, -R24.reuse ;  /* 0x0000003c3e147c23 */ /* 0x100fe20008000818 */
[----:B------:R-:W-:Y:S01]  /*a910*/  @!P3 FMUL R10, R10, 0.5 ;  /* 0x3f0000000a0ab820 */ /* 0x000fe20000400000 */
[--C-:B------:R-:W-:Y:S01]  /*a920*/  FFMA R17, R54, UR60, -R24.reuse ;  /* 0x0000003c36117c23 */ /* 0x100fe20008000818 */
[----:B------:R-:W4:Y:S01]  /*a930*/  MUFU.EX2 R11, R11 ;  /* 0x0000000b000b7308 */ /* 0x000f220000000800 */
[----:B------:R-:W-:Y:S01]  /*a940*/  @!P2 FMUL R26, R26, 0.5 ;  /* 0x3f0000001a1aa820 */ /* 0x000fe20000400000 */
[----:B------:R-:W-:Y:S01]  /*a950*/  @!P6 FMUL R12, R12, 0.5 ;  /* 0x3f0000000c0ce820 */ /* 0x000fe20000400000 */
[--C-:B------:R-:W-:Y:S01]  /*a960*/  FFMA R21, R63, UR60, -R24.reuse ;  /* 0x0000003c3f157c23 */ /* 0x100fe20008000818 */
[--C-:B------:R-:W-:Y:S01]  /*a970*/  FFMA R19, R59, UR60, -R24.reuse ;  /* 0x0000003c3b137c23 */ /* 0x100fe20008000818 */
[--C-:B------:R-:W-:Y:S01]  /*a980*/  FFMA R18, R58, UR60, -R24.reuse ;  /* 0x0000003c3a127c23 */ /* 0x100fe20008000818 */
[--C-:B------:R-:W-:Y:S01]  /*a990*/  FFMA R41, R71, UR60, -R24.reuse ;  /* 0x0000003c47297c23 */ /* 0x100fe20008000818 */
[--C-:B--2---:R-:W-:Y:S01]  /*a9a0*/  FFMA R22, R66, UR60, -R24.reuse ;  /* 0x0000003c42167c23 */ /* 0x104fe20008000818 */
[----:B------:R-:W2:Y:S01]  /*a9b0*/  MUFU.EX2 R27, R27 ;  /* 0x0000001b001b7308 */ /* 0x000ea20000000800 */
[--C-:B------:R-:W-:Y:S01]  /*a9c0*/  FFMA R42, R74, UR60, -R24.reuse ;  /* 0x0000003c4a2a7c23 */ /* 0x100fe20008000818 */
[--C-:B------:R-:W-:Y:S01]  /*a9d0*/  FFMA R40, R70, UR60, -R24.reuse ;  /* 0x0000003c46287c23 */ /* 0x100fe20008000818 */
[--C-:B------:R-:W-:Y:S01]  /*a9e0*/  FFMA R23, R67, UR60, -R24.reuse ;  /* 0x0000003c43177c23 */ /* 0x100fe20008000818 */
[--C-:B------:R-:W-:Y:S01]  /*a9f0*/  FFMA R43, R75, UR60, -R24.reuse ;  /* 0x0000003c4b2b7c23 */ /* 0x100fe20008000818 */
[--C-:B------:R-:W-:Y:S01]  /*aa00*/  FFMA R56, R83, UR60, -R24.reuse ;  /* 0x0000003c53387c23 */ /* 0x100fe20008000818 */
[--C-:B------:R-:W-:Y:S01]  /*aa10*/  FFMA R53, R79, UR60, -R24.reuse ;  /* 0x0000003c4f357c23 */ /* 0x100fe20008000818 */
[----:B------:R-:W-:Y:S01]  /*aa20*/  FFMA R52, R78, UR60, -R24 ;  /* 0x0000003c4e347c23 */ /* 0x000fe20008000818 */
[----:B------:R-:W1:Y:S01]  /*aa30*/  MUFU.EX2 R10, R10 ;  /* 0x0000000a000a7308 */ /* 0x000e620000000800 */
[----:B----4-:R-:W-:Y:S01]  /*aa40*/  @!P4 FMUL R11, R11, R11 ;  /* 0x0000000b0b0bc220 */ /* 0x010fe20000400000 */
[----:B------:R-:W-:Y:S01]  /*aa50*/  FSETP.GEU.AND P4, PT, R31, -126, PT ;  /* 0xc2fc00001f00780b */ /* 0x000fe20003f8e000 */
[----:B------:R-:W4:Y:S05]  /*aa60*/  LDL.LU R62, [R1+0x6c] ;  /* 0x00006c00013e7983 */ /* 0x000f2a0000300800 */
        /* <DEDUP_REMOVED lines=41> */
[----:B-1----:R-:W-:-:S06]  /*ad00*/  @!P5 FMUL R37, R37, R37 ;  /* 0x000000252525d220 */ /* 0x002fcc0000400000 */
[----:B------:R-:W-:Y:S01]  /*ad10*/  @!P4 FMUL R20, R20, 0.5 ;  /* 0x3f0000001414c820 */ /* 0x000fe20000400000 */
[----:B------:R-:W-:Y:S01]  /*ad20*/  FSETP.GEU.AND P5, PT, R21, -126, PT ;  /* 0xc2fc00001500780b */ /* 0x000fe20003fae000 */
[----:B---3--:R-:W-:Y:S01]  /*ad30*/  @!P3 FMUL R35, R35, R35 ;  /* 0x000000232323b220 */ /* 0x008fe20000400000 */
[----:B------:R-:W1:Y:S01]  /*ad40*/  MUFU.EX2 R17, R17 ;  /* 0x0000001100117308 */ /* 0x000e620000000800 */
[----:B------:R-:W-:Y:S01]  /*ad50*/  FSETP.GEU.AND P3, PT, R19, -126, PT ;  /* 0xc2fc00001300780b */ /* 0x000fe20003f6e000 */
[----:B--2---:R-:W-:-:S06]  /*ad60*/  @!P2 FMUL R15, R15, R15 ;  /* 0x0000000f0f0fa220 */ /* 0x004fcc0000400000 */
[----:B------:R-:W2:Y:S01]  /*ad70*/  MUFU.EX2 R20, R20 ;  /* 0x0000001400147308 */ /* 0x000ea20000000800 */
[----:B------:R-:W-:Y:S02]  /*ad80*/  FSETP.GEU.AND P2, PT, R18, -126, PT ;  /* 0xc2fc00001200780b */ /* 0x000fe40003f4e000 */
[----:B------:R-:W-:-:S03]  /*ad90*/  @!P5 FMUL R21, R21, 0.5 ;  /* 0x3f0000001515d820 */ /* 0x000fc60000400000 */
[----:B------:R-:W-:-:S03]  /*ada0*/  @!P3 FMUL R19, R19, 0.5 ;  /* 0x3f0000001313b820 */ /* 0x000fc60000400000 */
[----:B------:R-:W3:Y:S01]  /*adb0*/  MUFU.EX2 R21, R21 ;  /* 0x0000001500157308 */ /* 0x000ee20000000800 */
[----:B-1----:R-:W-:Y:S01]  /*adc0*/  @!P6 FMUL R17, R17, R17 ;  /* 0x000000111111e220 */ /* 0x002fe20000400000 */
[----:B------:R-:W-:-:S03]  /*add0*/  FSETP.GEU.AND P6, PT, R22, -126, PT ;  /* 0xc2fc00001600780b */ /* 0x000fc60003fce000 */
[----:B------:R-:W-:Y:S01]  /*ade0*/  @!P2 FMUL R18, R18, 0.5 ;  /* 0x3f0000001212a820 */ /* 0x000fe20000400000 */
[----:B--2---:R-:W-:Y:S01]  /*adf0*/  @!P4 FMUL R20, R20, R20 ;  /* 0x000000141414c220 */ /* 0x004fe20000400000 */
[C---:B------:R-:W-:Y:S01]  /*ae00*/  FSETP.GEU.AND P4, PT, R41.reuse, -126, PT ;  /* 0xc2fc00002900780b */ /* 0x040fe20003f8e000 */
[----:B------:R-:W1:Y:S08]  /*ae10*/  MUFU.EX2 R19, R19 ;  /* 0x0000001300137308 */ /* 0x000e700000000800 */
[----:B------:R-:W2:Y:S04]  /*ae20*/  MUFU.EX2 R18, R18 ;  /* 0x0000001200127308 */ /* 0x000ea80000000800 */
[----:B------:R-:W-:Y:S01]  /*ae30*/  @!P4 FMUL R41, R41, 0.5 ;  /* 0x3f0000002929c820 */ /* 0x000fe20000400000 */
[----:B------:R-:W-:Y:S01]  /*ae40*/  @!P6 FMUL R22, R22, 0.5 ;  /* 0x3f0000001616e820 */ /* 0x000fe20000400000 */
[----:B---3--:R-:W-:Y:S01]  /*ae50*/  @!P5 FMUL R21, R21, R21 ;  /* 0x000000151515d220 */ /* 0x008fe20000400000 */
[----:B------:R-:W-:-:S03]  /*ae60*/  FSETP.GEU.AND P5, PT, R42, -126, PT ;  /* 0xc2fc00002a00780b */ /* 0x000fc60003fae000 */
[----:B------:R-:W3:Y:S01]  /*ae70*/  MUFU.EX2 R41, R41 ;  /* 0x0000002900297308 */ /* 0x000ee20000000800 */
[----:B-1----:R-:W-:Y:S01]  /*ae80*/  @!P3 FMUL R19, R19, R19 ;  /* 0x000000131313b220 */ /* 0x002fe20000400000 */
[----:B------:R-:W-:-:S06]  /*ae90*/  FSETP.GEU.AND P3, PT, R40, -126, PT ;  /* 0xc2fc00002800780b */ /* 0x000fcc0003f6e000 */
[----:B------:R-:W1:Y:S01]  /*aea0*/  MUFU.EX2 R22, R22 ;  /* 0x0000001600167308 */ /* 0x000e620000000800 */
[----:B--2---:R-:W-:Y:S01]  /*aeb0*/  @!P2 FMUL R18, R18, R18 ;  /* 0x000000121212a220 */ /* 0x004fe20000400000 */
[----:B------:R-:W-:Y:S01]  /*aec0*/  FSETP.GEU.AND P2, PT, R23, -126, PT ;  /* 0xc2fc00001700780b */ /* 0x000fe20003f4e000 */
[----:B------:R-:W-:Y:S01]  /*aed0*/  @!P5 FMUL R42, R42, 0.5 ;  /* 0x3f0000002a2ad820 */ /* 0x000fe20000400000 */
[----:B------:R-:W-:-:S03]  /*aee0*/  FFMA R54, R82, UR60, -R24 ;  /* 0x0000003c52367c23 */ /* 0x000fc60008000818 */
[----:B------:R-:W-:Y:S01]  /*aef0*/  @!P3 FMUL R40, R40, 0.5 ;  /* 0x3f0000002828b820 */ /* 0x000fe20000400000 */
[----:B---3--:R-:W-:Y:S01]  /*af00*/  @!P4 FMUL R41, R41, R41 ;  /* 0x000000292929c220 */ /* 0x008fe20000400000 */
[----:B------:R-:W-:Y:S01]  /*af10*/  FSETP.GEU.AND P4, PT, R54, -126, PT ;  /* 0xc2fc00003600780b */ /* 0x000fe20003f8e000 */
[----:B------:R-:W2:Y:S05]  /*af20*/  MUFU.EX2 R42, R42 ;  /* 0x0000002a002a7308 */ /* 0x000eaa0000000800 */
[----:B------:R-:W-:Y:S01]  /*af30*/  @!P2 FMUL R23, R23, 0.5 ;  /* 0x3f0000001717a820 */ /* 0x000fe20000400000 */
[----:B-1----:R-:W-:Y:S01]  /*af40*/  @!P6 FMUL R22, R22, R22 ;  /* 0x000000161616e220 */ /* 0x002fe20000400000 */
[----:B------:R-:W-:Y:S01]  /*af50*/  FSETP.GEU.AND P6, PT, R43, -126, PT ;  /* 0xc2fc00002b00780b */ /* 0x000fe20003fce000 */
[----:B------:R-:W1:Y:S08]  /*af60*/  MUFU.EX2 R40, R40 ;  /* 0x0000002800287308 */ /* 0x000e700000000800 */
[----:B------:R-:W3:Y:S01]  /*af70*/  MUFU.EX2 R23, R23 ;  /* 0x0000001700177308 */ /* 0x000ee20000000800 */
[----:B------:R-:W-:Y:S01]  /*af80*/  @!P4 FMUL R54, R54, 0.5 ;  /* 0x3f0000003636c820 */ /* 0x000fe20000400000 */
[----:B--2---:R-:W-:-:S02]  /*af90*/  @!P5 FMUL R42, R42, R42 ;  /* 0x0000002a2a2ad220 */ /* 0x004fc40000400000 */
[----:B------:R-:W-:Y:S01]  /*afa0*/  @!P6 FMUL R43, R43, 0.5 ;  /* 0x3f0000002b2be820 */ /* 0x000fe20000400000 */
[----:B------:R-:W-:-:S03]  /*afb0*/  FSETP.GEU.AND P5, PT, R56, -126, PT ;  /* 0xc2fc00003800780b */ /* 0x000fc60003fae000 */
[----:B------:R-:W2:Y:S01]  /*afc0*/  MUFU.EX2 R54, R54 ;  /* 0x0000003600367308 */ /* 0x000ea20000000800 */
[----:B-1----:R-:W-:Y:S01]  /*afd0*/  @!P3 FMUL R40, R40, R40 ;  /* 0x000000282828b220 */ /* 0x002fe20000400000 */
[--C-:B------:R-:W-:Y:S01]  /*afe0*/  FFMA R69, R95, UR60, -R24.reuse ;  /* 0x0000003c5f457c23 */ /* 0x100fe20008000818 */
[----:B------:R-:W-:Y:S01]  /*aff0*/  FSETP.GEU.AND P3, PT, R53, -126, PT ;  /* 0xc2fc00003500780b */ /* 0x000fe20003f6e000 */
[--C-:B------:R-:W-:Y:S01]  /*b000*/  FFMA R68, R94, UR60, -R24.reuse ;  /* 0x0000003c5e447c23 */ /* 0x100fe20008000818 */
[----:B------:R-:W4:Y:S01]  /*b010*/  LDL.LU R95, [R1+0x68] ;  /* 0x00006800015f7983 */ /* 0x000f220000300800 */
[--C-:B------:R-:W-:Y:S02]  /*b020*/  FFMA R70, R98, UR60, -R24.reuse ;  /* 0x0000003c62467c23 */ /* 0x100fe40008000818 */
[----:B------:R-:W1:Y:S01]  /*b030*/  MUFU.EX2 R43, R43 ;  /* 0x0000002b002b7308 */ /* 0x000e620000000800 */
[----:B---3--:R-:W-:Y:S01]  /*b040*/  @!P2 FMUL R23, R23, R23 ;  /* 0x000000171717a220 */ /* 0x008fe20000400000 */
[----:B------:R-:W3:Y:S01]  /*b050*/  LDL.LU R98, [R1+0x5c] ;  /* 0x00005c0001627983 */ /* 0x000ee20000300800 */
[--C-:B------:R-:W-:Y:S01]  /*b060*/  FFMA R94, R99, UR60, -R24.reuse ;  /* 0x0000003c635e7c23 */ /* 0x100fe20008000818 */
[----:B------:R-:W-:Y:S01]  /*b070*/  FSETP.GEU.AND P2, PT, R52, -126, PT ;  /* 0xc2fc00003400780b */ /* 0x000fe20003f4e000 */
[--C-:B------:R-:W-:Y:S01]  /*b080*/  FFMA R71, R102, UR60, -R24.reuse ;  /* 0x0000003c66477c23 */ /* 0x100fe20008000818 */
[----:B------:R-:W4:Y:S01]  /*b090*/  LDL.LU R99, [R1+0x58] ;  /* 0x0000580001637983 */ /* 0x000f220000300800 */
[--C-:B------:R-:W-:Y:S01]  /*b0a0*/  FFMA R73, R106, UR60, -R24.reuse ;  /* 0x0000003c6a497c23 */ /* 0x100fe20008000818 */
[----:B------:R-:W-:-:S02]  /*b0b0*/  FFMA R72, R103, UR60, -R24 ;  /* 0x0000003c67487c23 */ /* 0x000fc40008000818 */
[----:B------:R-:W3:Y:S01]  /*b0c0*/  LDL.LU R102, [R1+0x4c] ;  /* 0x00004c0001667983 */ /* 0x000ee20000300800 */
[--C-:B------:R-:W-:Y:S01]  /*b0d0*/  FFMA R74, R107, UR60, -R24.reuse ;  /* 0x0000003c6b4a7c23 */ /* 0x100fe20008000818 */
[--C-:B------:R-:W-:Y:S02]  /*b0e0*/  FFMA R75, R110, UR60, -R24.reuse ;  /* 0x0000003c6e4b7c23 */ /* 0x100fe40008000818 */
[----:B------:R-:W4:Y:S01]  /*b0f0*/  LDL.LU R106, [R1+0x48] ;  /* 0x00004800016a7983 */ /* 0x000f220000300800 */
[----:B------:R-:W-:-:S03]  /*b100*/  FFMA R59, R122, UR60, -R24 ;  /* 0x0000003c7a3b7c23 */ /* 0x000fc60008000818 */
[----:B------:R-:W3:Y:S01]  /*b110*/  LDL.LU R103, [R1+0x3c] ;  /* 0x00003c0001677983 */ /* 0x000ee20000300800 */
[----:B------:R-:W-:Y:S01]  /*b120*/  @!P5 FMUL R56, R56, 0.5 ;  /* 0x3f0000003838d820 */ /* 0x000fe20000400000 */
[--C-:B------:R-:W-:Y:S02]  /*b130*/  FFMA R80, R111, UR60, -R24.reuse ;  /* 0x0000003c6f507c23 */ /* 0x100fe40008000818 */
[----:B------:R-:W4:Y:S01]  /*b140*/  LDL.LU R107, [R1+0x38] ;  /* 0x00003800016b7983 */ /* 0x000f220000300800 */
[----:B------:R-:W-:-:S03]  /*b150*/  FFMA R81, R114, UR60, -R24 ;  /* 0x0000003c72517c23 */ /* 0x000fc60008000818 */
[----:B------:R-:W3:Y:S01]  /*b160*/  LDL.LU R110, [R1+0x2c] ;  /* 0x00002c00016e7983 */ /* 0x000ee20000300800 */
[----:B------:R-:W-:-:S03]  /*b170*/  FFMA R82, R115, UR60, -R24 ;  /* 0x0000003c73527c23 */ /* 0x000fc60008000818 */
[----:B------:R-:W4:Y:S01]  /*b180*/  LDL.LU R122, [R1+0x28] ;  /* 0x00002800017a7983 */ /* 0x000f220000300800 */
[----:B------:R-:W-:-:S03]  /*b190*/  FFMA R83, R118, UR60, -R24 ;  /* 0x0000003c76537c23 */ /* 0x000fc60008000818 */
[----:B------:R-:W3:Y:S01]  /*b1a0*/  LDL.LU R111, [R1+0x1c] ;  /* 0x00001c00016f7983 */ /* 0x000ee20000300800 */
[----:B------:R-:W-:Y:S01]  /*b1b0*/  FFMA R57, R86, UR60, -R24 ;  /* 0x0000003c56397c23 */ /* 0x000fe20008000818 */
[----:B--2---:R-:W-:Y:S02]  /*b1c0*/  @!P4 FMUL R54, R54, R54 ;  /* 0x000000363636c220 */ /* 0x004fe40000400000 */
[----:B------:R-:W2:Y:S01]  /*b1d0*/  LDL.LU R114, [R1+0x18] ;  /* 0x0000180001727983 */ /* 0x000ea20000300800 */
[----:B------:R-:W-:Y:S01]  /*b1e0*/  @!P3 FMUL R53, R53, 0.5 ;  /* 0x3f0000003535b820 */ /* 0x000fe20000400000 */
[----:B------:R-:W-:Y:S02]  /*b1f0*/  FSETP.GEU.AND P4, PT, R68, -126, PT ;  /* 0xc2fc00004400780b */ /* 0x000fe40003f8e000 */
[----:B------:R-:W4:Y:S01]  /*b200*/  LDL.LU R115, [R1+0xc] ;  /* 0x00000c0001737983 */ /* 0x000f220000300800 */
[----:B------:R-:W1:Y:S03]  /*b210*/  MUFU.EX2 R56, R56 ;  /* 0x0000003800387308 */ /* 0x000e660000000800 */
[----:B------:R-:W3:Y:S01]  /*b220*/  LDL.LU R118, [R1+0x8] ;  /* 0x0000080001767983 */ /* 0x000ee20000300800 */
[----:B------:R-:W-:Y:S01]  /*b230*/  @!P2 FMUL R52, R52, 0.5 ;  /* 0x3f0000003434a820 */ /* 0x000fe20000400000 */
[----:B-1----:R-:W-:Y:S01]  /*b240*/  @!P6 FMUL R43, R43, R43 ;  /* 0x0000002b2b2be220 */ /* 0x002fe20000400000 */
[----:B------:R-:W-:-:S02]  /*b250*/  FSETP.GEU.AND P6, PT, R57, -126, PT ;  /* 0xc2fc00003900780b */ /* 0x000fc40003fce000 */
[----:B------:R-:W1:Y:S02]  /*b260*/  MUFU.EX2 R53, R53 ;  /* 0x0000003500357308 */ /* 0x000e640000000800 */
[----:B------:R-:W-:-:S06]  /*b270*/  @!P4 FMUL R68, R68, 0.5 ;  /* 0x3f0000004444c820 */ /* 0x000fcc0000400000 */
[----:B------:R-:W1:Y:S01]  /*b280*/  MUFU.EX2 R52, R52 ;  /* 0x0000003400347308 */ /* 0x000e620000000800 */
[----:B------:R-:W-:Y:S02]  /*b290*/  @!P5 FMUL R56, R56, R56 ;  /* 0x000000383838d220 */ /* 0x000fe40000400000 */
[----:B------:R-:W-:Y:S01]  /*b2a0*/  @!P6 FMUL R57, R57, 0.5 ;  /* 0x3f0000003939e820 */ /* 0x000fe20000400000 */
[--C-:B------:R-:W-:Y:S01]  /*b2b0*/  FFMA R58, R91, UR60, -R24.reuse ;  /* 0x0000003c5b3a7c23 */ /* 0x100fe20008000818 */
[----:B------:R-:W-:Y:S01]  /*b2c0*/  FSETP.GEU.AND P5, PT, R69, -126, PT ;  /* 0xc2fc00004500780b */ /* 0x000fe20003fae000 */
[----:B------:R-:W-:Y:S02]  /*b2d0*/  FFMA R90, R90, UR60, -R24 ;  /* 0x0000003c5a5a7c23 */ /* 0x000fe40008000818 */
[----:B------:R-:W1:Y:S02]  /*b2e0*/  MUFU.EX2 R68, R68 ;  /* 0x0000004400447308 */ /* 0x000e640000000800 */
[----:B-1----:R-:W-:Y:S01]  /*b2f0*/  @!P3 FMUL R53, R53, R53 ;  /* 0x000000353535b220 */ /* 0x002fe20000400000 */
[----:B------:R-:W-:-:S05]  /*b300*/  FSETP.GEU.AND P3, PT, R58, -126, PT ;  /* 0xc2fc00003a00780b */ /* 0x000fca0003f6e000 */
[----:B------:R-:W1:Y:S01]  /*b310*/  MUFU.EX2 R57, R57 ;  /* 0x0000003900397308 */ /* 0x000e620000000800 */
[----:B------:R-:W-:Y:S01]  /*b320*/  @!P2 FMUL R52, R52, R52 ;  /* 0x000000343434a220 */ /* 0x000fe20000400000 */
[----:B------:R-:W-:Y:S01]  /*b330*/  FSETP.GEU.AND P2, PT, R90, -126, PT ;  /* 0xc2fc00005a00780b */ /* 0x000fe20003f4e000 */
[----:B------:R-:W-:Y:S01]  /*b340*/  @!P5 FMUL R69, R69, 0.5 ;  /* 0x3f0000004545d820 */ /* 0x000fe20000400000 */
[----:B------:R-:W-:-:S04]  /*b350*/  FFMA R77, R138, UR60, -R24 ;  /* 0x0000003c8a4d7c23 */ /* 0x000fc80008000818 */
[----:B------:R-:W-:Y:S01]  /*b360*/  @!P3 FMUL R58, R58, 0.5 ;  /* 0x3f0000003a3ab820 */ /* 0x000fe20000400000 */
[----:B------:R-:W-:Y:S01]  /*b370*/  @!P4 FMUL R68, R68, R68 ;  /* 0x000000444444c220 */ /* 0x000fe20000400000 */
[----:B------:R-:W-:Y:S01]  /*b380*/  FSETP.GEU.AND P4, PT, R77, -126, PT ;  /* 0xc2fc00004d00780b */ /* 0x000fe20003f8e000 */
[----:B------:R-:W1:Y:S01]  /*b390*/  MUFU.EX2 R69, R69 ;  /* 0x0000004500457308 */ /* 0x000e620000000800 */
[----:B------:R-:W-:-:S03]  /*b3a0*/  FFMA R25, R55, UR60, -R24 ;  /* 0x0000003c37197c23 */ /* 0x000fc60008000818 */
[----:B------:R-:W-:Y:S01]  /*b3b0*/  @!P2 FMUL R90, R90, 0.5 ;  /* 0x3f0000005a5aa820 */ /* 0x000fe20000400000 */
[----:B-1----:R-:W-:Y:S01]  /*b3c0*/  @!P6 FMUL R57, R57, R57 ;  /* 0x000000393939e220 */ /* 0x002fe20000400000 */
[----:B------:R-:W-:Y:S02]  /*b3d0*/  FSETP.GEU.AND P6, PT, R73, -126, PT ;  /* 0xc2fc00004900780b */ /* 0x000fe40003fce000 */
[----:B------:R-:W1:Y:S08]  /*b3e0*/  MUFU.EX2 R55, R90 ;  /* 0x0000005a00377308 */ /* 0x000e700000000800 */
[----:B------:R-:W1:Y:S01]  /*b3f0*/  MUFU.EX2 R58, R58 ;  /* 0x0000003a003a7308 */ /* 0x000e620000000800 */
[----:B------:R-:W-:Y:S01]  /*b400*/  @!P4 FMUL R77, R77, 0.5 ;  /* 0x3f0000004d4dc820 */ /* 0x000fe20000400000 */
[----:B------:R-:W-:Y:S01]  /*b410*/  FFMA R88, R123, UR60, -R24 ;  /* 0x0000003c7b587c23 */ /* 0x000fe20008000818 */
[----:B------:R-:W-:Y:S01]  /*b420*/  @!P5 FMUL R69, R69, R69 ;  /* 0x000000454545d220 */ /* 0x000fe20000400000 */
[----:B------:R-:W-:-:S03]  /*b430*/  @!P6 FMUL R73, R73, 0.5 ;  /* 0x3f0000004949e820 */ /* 0x000fc60000400000 */
[----:B------:R-:W-:Y:S01]  /*b440*/  FSETP.GEU.AND P5, PT, R88, -126, PT ;  /* 0xc2fc00005800780b */ /* 0x000fe20003fae000 */
[----:B------:R-:W1:Y:S02]  /*b450*/  MUFU.EX2 R77, R77 ;  /* 0x0000004d004d7308 */ /* 0x000e640000000800 */
[----:B-1----:R-:W-:Y:S01]  /*b460*/  @!P2 FMUL R55, R55, R55 ;  /* 0x000000373737a220 */ /* 0x002fe20000400000 */
[----:B------:R-:W-:-:S05]  /*b470*/  FSETP.GEU.AND P2, PT, R59, -126, PT ;  /* 0xc2fc00003b00780b */ /* 0x000fca0003f4e000 */
[----:B------:R-:W1:Y:S01]  /*b480*/  MUFU.EX2 R73, R73 ;  /* 0x0000004900497308 */ /* 0x000e620000000800 */
[----:B------:R-:W-:Y:S01]  /*b490*/  @!P3 FMUL R58, R58, R58 ;  /* 0x0000003a3a3ab220 */ /* 0x000fe20000400000 */
[----:B------:R-:W-:Y:S02]  /*b4a0*/  FSETP.GEU.AND P3, PT, R70, -126, PT ;  /* 0xc2fc00004600780b */ /* 0x000fe40003f6e000 */
[----:B------:R-:W-:-:S04]  /*b4b0*/  @!P5 FMUL R88, R88, 0.5 ;  /* 0x3f0000005858d820 */ /* 0x000fc80000400000 */
[----:B------:R-:W-:Y:S01]  /*b4c0*/  @!P2 FMUL R59, R59, 0.5 ;  /* 0x3f0000003b3ba820 */ /* 0x000fe20000400000 */
[----:B------:R-:W-:Y:S01]  /*b4d0*/  @!P4 FMUL R77, R77, R77 ;  /* 0x0000004d4d4dc220 */ /* 0x000fe20000400000 */
[----:B------:R-:W-:Y:S01]  /*b4e0*/  FSETP.GEU.AND P4, PT, R94, -126, PT ;  /* 0xc2fc00005e00780b */ /* 0x000fe20003f8e000 */
[----:B------:R-:W1:Y:S04]  /*b4f0*/  MUFU.EX2 R88, R88 ;  /* 0x0000005800587308 */ /* 0x000e680000000800 */
[----:B------:R-:W-:Y:S01]  /*b500*/  @!P3 FMUL R70, R70, 0.5 ;  /* 0x3f0000004646b820 */ /* 0x000fe20000400000 */
[----:B-1----:R-:W-:Y:S01]  /*b510*/  @!P6 FMUL R73, R73, R73 ;  /* 0x000000494949e220 */ /* 0x002fe20000400000 */
[----:B------:R-:W-:Y:S02]  /*b520*/  FSETP.GEU.AND P6, PT, R74, -126, PT ;  /* 0xc2fc00004a00780b */ /* 0x000fe40003fce000 */
[----:B------:R-:W1:Y:S08]  /*b530*/  MUFU.EX2 R59, R59 ;  /* 0x0000003b003b7308 */ /* 0x000e700000000800 */
[----:B------:R-:W1:Y:S01]  /*b540*/  MUFU.EX2 R70, R70 ;  /* 0x0000004600467308 */ /* 0x000e620000000800 */
[----:B------:R-:W-:Y:S01]  /*b550*/  @!P4 FMUL R94, R94, 0.5 ;  /* 0x3f0000005e5ec820 */ /* 0x000fe20000400000 */
[----:B------:R-:W-:Y:S01]  /*b560*/  @!P5 FMUL R88, R88, R88 ;  /* 0x000000585858d220 */ /* 0x000fe20000400000 */
[----:B------:R-:W-:Y:S01]  /*b570*/  @!P6 FMUL R74, R74, 0.5 ;  /* 0x3f0000004a4ae820 */ /* 0x000fe20000400000 */
[--C-:B------:R-:W-:Y:S01]  /*b580*/  FFMA R84, R126, UR60, -R24.reuse ;  /* 0x0000003c7e547c23 */ /* 0x100fe20008000818 */
[----:B------:R-:W-:Y:S01]  /*b590*/  FFMA R85, R139, UR60, -R24 ;  /* 0x0000003c8b557c23 */ /* 0x000fe20008000818 */
[----:B------:R-:W-:-:S02]  /*b5a0*/  FSETP.GEU.AND P5, PT, R75, -126, PT ;  /* 0xc2fc00004b00780b */ /* 0x000fc40003fae000 */
        /* <DEDUP_REMOVED lines=11> */
[----:B------:R-:W1:Y:S04]  /*b660*/  MUFU.EX2 R75, R75 ;  /* 0x0000004b004b7308 */ /* 0x000e680000000800 */
[----:B------:R-:W-:Y:S01]  /*b670*/  @!P3 FMUL R84, R84, 0.5 ;  /* 0x3f0000005454b820 */ /* 0x000fe20000400000 */
[----:B-1----:R-:W-:Y:S01]  /*b680*/  @!P6 FMUL R74, R74, R74 ;  /* 0x0000004a4a4ae220 */ /* 0x002fe20000400000 */
[----:B------:R-:W-:Y:S02]  /*b690*/  FSETP.GEU.AND P6, PT, R76, -126, PT ;  /* 0xc2fc00004c00780b */ /* 0x000fe40003fce000 */
[----:B------:R-:W1:Y:S01]  /*b6a0*/  MUFU.EX2 R85, R85 ;  /* 0x0000005500557308 */ /* 0x000e620000000800 */
[----:B------:R-:W-:-:S07]  /*b6b0*/  FFMA R63, R87, UR60, -R24 ;  /* 0x0000003c573f7c23 */ /* 0x000fce0008000818 */
[----:B------:R-:W1:Y:S01]  /*b6c0*/  MUFU.EX2 R84, R84 ;  /* 0x0000005400547308 */ /* 0x000e620000000800 */
[----:B------:R-:W-:Y:S01]  /*b6d0*/  @!P4 FMUL R80, R80, 0.5 ;  /* 0x3f0000005050c820 */ /* 0x000fe20000400000 */
[--C-:B------:R-:W-:Y:S01]  /*b6e0*/  FFMA R87, R143, UR60, -R24.reuse ;  /* 0x0000003c8f577c23 */ /* 0x100fe20008000818 */
[----:B------:R-:W-:Y:S01]  /*b6f0*/  @!P5 FMUL R75, R75, R75 ;  /* 0x0000004b4b4bd220 */ /* 0x000fe20000400000 */
[----:B------:R-:W-:Y:S01]  /*b700*/  @!P6 FMUL R76, R76, 0.5 ;  /* 0x3f0000004c4ce820 */ /* 0x000fe20000400000 */
[----:B------:R-:W-:Y:S02]  /*b710*/  FFMA R86, R127, UR60, -R24 ;  /* 0x0000003c7f567c23 */ /* 0x000fe40008000818 */
[----:B------:R-:W-:Y:S01]  /*b720*/  FSETP.GEU.AND P5, PT, R87, -126, PT ;  /* 0xc2fc00005700780b */ /* 0x000fe20003fae000 */
[----:B------:R-:W1:Y:S02]  /*b730*/  MUFU.EX2 R80, R80 ;  /* 0x0000005000507308 */ /* 0x000e640000000800 */
[----:B-1----:R-:W-:Y:S01]  /*b740*/  @!P2 FMUL R85, R85, R85 ;  /* 0x000000555555a220 */ /* 0x002fe20000400000 */
[----:B------:R-:W-:-:S05]  /*b750*/  FSETP.GEU.AND P2, PT, R71, -126, PT ;  /* 0xc2fc00004700780b */ /* 0x000fca0003f4e000 */
[----:B------:R-:W1:Y:S01]  /*b760*/  MUFU.EX2 R76, R76 ;  /* 0x0000004c004c7308 */ /* 0x000e620000000800 */
[----:B------:R-:W-:Y:S01]  /*b770*/  @!P3 FMUL R84, R84, R84 ;  /* 0x000000545454b220 */ /* 0x000fe20000400000 */
[----:B------:R-:W-:Y:S02]  /*b780*/  FSETP.GEU.AND P3, PT, R86, -126, PT ;  /* 0xc2fc00005600780b */ /* 0x000fe40003f6e000 */
[----:B------:R-:W-:Y:S01]  /*b790*/  @!P5 FMUL R87, R87, 0.5 ;  /* 0x3f0000005757d820 */ /* 0x000fe20000400000 */
[----:B------:R-:W-:-:S03]  /*b7a0*/  FFMA R89, R130, UR60, -R24 ;  /* 0x0000003c82597c23 */ /* 0x000fc60008000818 */
        /* <DEDUP_REMOVED lines=15> */
[----:B------:R-:W1:Y:S01]  /*b8a0*/  MUFU.EX2 R81, R81 ;  /* 0x0000005100517308 */ /* 0x000e620000000800 */
[----:B------:R-:W-:Y:S01]  /*b8b0*/  FADD R28, R9, R55 ;  /* 0x00000037091c7221 */ /* 0x000fe20000000000 */
[----:B------:R-:W-:Y:S01]  /*b8c0*/  FADD R26, R18, R59 ;  /* 0x0000003b121a7221 */ /* 0x000fe20000000000 */
[----:B-1----:R-:W-:Y:S01]  /*b8d0*/  @!P2 FMUL R71, R71, R71 ;  /* 0x000000474747a220 */ /* 0x002fe20000400000 */
[----:B------:R-:W-:Y:S02]  /*b8e0*/  FSETP.GEU.AND P2, PT, R79, -126, PT ;  /* 0xc2fc00004f00780b */ /* 0x000fe40003f4e000 */
[----:B------:R-:W-:Y:S02]  /*b8f0*/  FADD R34, R28, R26 ;  /* 0x0000001a1c227221 */ /* 0x000fe40000000000 */
[----:B------:R-:W1:Y:S01]  /*b900*/  MUFU.EX2 R89, R89 ;  /* 0x0000005900597308 */ /* 0x000e620000000800 */
[----:B------:R-:W-:Y:S01]  /*b910*/  @!P3 FMUL R86, R86, R86 ;  /* 0x000000565656b220 */ /* 0x000fe20000400000 */
[----:B------:R-:W-:Y:S01]  /*b920*/  FSETP.GEU.AND P3, PT, R66, -126, PT ;  /* 0xc2fc00004200780b */ /* 0x000fe20003f6e000 */
[----:B------:R-:W-:Y:S01]  /*b930*/  FADD R28, R14, R73 ;  /* 0x000000490e1c7221 */ /* 0x000fe20000000000 */
[----:B------:R-:W-:Y:S01]  /*b940*/  FADD R26, R42, R77 ;  /* 0x0000004d2a1a7221 */ /* 0x000fe20000000000 */
[----:B------:R-:W-:-:S03]  /*b950*/  FFMA R67, R147, UR60, -R24 ;  /* 0x0000003c93437c23 */ /* 0x000fc60008000818 */
[----:B------:R-:W-:Y:S01]  /*b960*/  FADD R32, R28, R26 ;  /* 0x0000001a1c207221 */ /* 0x000fe20000000000 */
[----:B------:R-:W-:Y:S01]  /*b970*/  FADD R28, R10, R58 ;  /* 0x0000003a0a1c7221 */ /* 0x000fe20000000000 */
[----:B------:R-:W-:Y:S01]  /*b980*/  FADD R26, R19, R88 ;  /* 0x00000058131a7221 */ /* 0x000fe20000000000 */
[----:B------:R-:W-:Y:S01]  /*b990*/  @!P5 FMUL R72, R72, 0.5 ;  /* 0x3f0000004848d820 */ /* 0x000fe20000400000 */
[----:B------:R-:W-:Y:S02]  /*b9a0*/  @!P4 FMUL R81, R81, R81 ;  /* 0x000000515151c220 */ /* 0x000fe40000400000 */
[----:B------:R-:W-:Y:S01]  /*b9b0*/  FADD R30, R28, R26 ;  /* 0x0000001a1c1e7221 */ /* 0x000fe20000000000 */
[----:B------:R-:W-:Y:S01]  /*b9c0*/  FADD R28, R33, R74 ;  /* 0x0000004a211c7221 */ /* 0x000fe20000000000 */
[----:B------:R-:W-:Y:S01]  /*b9d0*/  FADD R26, R43, R85 ;  /* 0x000000552b1a7221 */ /* 0x000fe20000000000 */
[----:B------:R-:W-:Y:S01]  /*b9e0*/  @!P3 FMUL R66, R66, 0.5 ;  /* 0x3f0000004242b820 */ /* 0x000fe20000400000 */
[----:B------:R-:W-:Y:S01]  /*b9f0*/  @!P2 FMUL R79, R79, 0.5 ;  /* 0x3f0000004f4fa820 */ /* 0x000fe20000400000 */
[----:B------:R-:W-:Y:S01]  /*ba00*/  FSETP.GEU.AND P4, PT, R67, -126, PT ;  /* 0xc2fc00004300780b */ /* 0x000fe20003f8e000 */
[----:B------:R-:W1:Y:S01]  /*ba10*/  MUFU.EX2 R72, R72 ;  /* 0x0000004800487308 */ /* 0x000e620000000800 */
[----:B------:R-:W-:Y:S01]  /*ba20*/  FADD R26, R28, R26 ;  /* 0x0000001a1c1a7221 */ /* 0x000fe20000000000 */
[----:B-1----:R-:W-:Y:S01]  /*ba30*/  @!P6 FMUL R89, R89, R89 ;  /* 0x000000595959e220 */ /* 0x002fe20000400000 */
[----:B------:R-:W-:Y:S01]  /*ba40*/  FSETP.GEU.AND P6, PT, R82, -126, PT ;  /* 0xc2fc00005200780b */ /* 0x000fe20003fce000 */
[----:B------:R-:W-:Y:S01]  /*ba50*/  FADD R28, R11, R68 ;  /* 0x000000440b1c7221 */ /* 0x000fe20000000000 */
[----:B------:R-:W-:Y:S01]  /*ba60*/  FADD R50, R30, R26 ;  /* 0x0000001a1e327221 */ /* 0x000fe20000000000 */
[----:B------:R-:W-:-:S02]  /*ba70*/  FADD R26, R20, R84 ;  /* 0x00000054141a7221 */ /* 0x000fc40000000000 */
[----:B------:R-:W1:Y:S02]  /*ba80*/  MUFU.EX2 R66, R66 ;  /* 0x0000004200427308 */ /* 0x000e640000000800 */
[----:B------:R-:W-:-:S06]  /*ba90*/  FADD R30, R28, R26 ;  /* 0x0000001a1c1e7221 */ /* 0x000fcc0000000000 */
[----:B------:R-:W1:Y:S01]  /*baa0*/  MUFU.EX2 R79, R79 ;  /* 0x0000004f004f7308 */ /* 0x000e620000000800 */
[----:B------:R-:W-:Y:S01]  /*bab0*/  FADD R28, R15, R75 ;  /* 0x0000004b0f1c7221 */ /* 0x000fe20000000000 */
[----:B------:R-:W-:Y:S01]  /*bac0*/  FADD R26, R52, R76 ;  /* 0x0000004c341a7221 */ /* 0x000fe20000000000 */
[----:B------:R-:W-:Y:S01]  /*bad0*/  @!P4 FMUL R67, R67, 0.5 ;  /* 0x3f0000004343c820 */ /* 0x000fe20000400000 */
[----:B------:R-:W-:Y:S01]  /*bae0*/  FFMA R91, R134, UR60, -R24 ;  /* 0x0000003c865b7c23 */ /* 0x000fe20008000818 */
[----:B------:R-:W-:Y:S01]  /*baf0*/  @!P6 FMUL R82, R82, 0.5 ;  /* 0x3f0000005252e820 */ /* 0x000fe20000400000 */
[----:B------:R-:W-:Y:S01]  /*bb00*/  FADD R26, R28, R26 ;  /* 0x0000001a1c1a7221 */ /* 0x000fe20000000000 */
[----:B------:R-:W-:Y:S01]  /*bb10*/  @!P5 FMUL R72, R72, R72 ;  /* 0x000000484848d220 */ /* 0x000fe20000400000 */
[----:B------:R-:W-:Y:S01]  /*bb20*/  FFMA R65, R150, UR60, -R24 ;  /* 0x0000003c96417c23 */ /* 0x000fe20008000818 */
[----:B------:R-:W-:Y:S01]  /*bb30*/  FSETP.GEU.AND P5, PT, R91, -126, PT ;  /* 0xc2fc00005b00780b */ /* 0x000fe20003fae000 */
[----:B------:R-:W1:Y:S01]  /*bb40*/  MUFU.EX2 R67, R67 ;  /* 0x0000004300437308 */ /* 0x000e620000000800 */
[----:B------:R-:W-:Y:S01]  /*bb50*/  FADD R47, R30, R26 ;  /* 0x0000001a1e2f7221 */ /* 0x000fe20000000000 */
[----:B------:R-:W-:Y:S01]  /*bb60*/  FADD R28, R27, R69 ;  /* 0x000000451b1c7221 */ /* 0x000fe20000000000 */
[----:B------:R-:W-:Y:S01]  /*bb70*/  FADD R26, R21, R86 ;  /* 0x00000056151a7221 */ /* 0x000fe20000000000 */
[----:B-1----:R-:W-:Y:S01]  /*bb80*/  @!P3 FMUL R66, R66, R66 ;  /* 0x000000424242b220 */ /* 0x002fe20000400000 */
[----:B------:R-:W-:Y:S01]  /*bb90*/  FADD R51, R34, R32 ;  /* 0x0000002022337221 */ /* 0x000fe20000000000 */
[----:B------:R-:W-:Y:S01]  /*bba0*/  FSETP.GEU.AND P3, PT, R83, -126, PT ;  /* 0xc2fc00005300780b */ /* 0x000fe20003f6e000 */
[----:B------:R-:W-:Y:S01]  /*bbb0*/  @!P2 FMUL R79, R79, R79 ;  /* 0x0000004f4f4fa220 */ /* 0x000fe20000400000 */
[----:B------:R-:W1:Y:S01]  /*bbc0*/  MUFU.EX2 R82, R82 ;  /* 0x0000005200527308 */ /* 0x000e620000000800 */
[----:B------:R-:W-:Y:S01]  /*bbd0*/  FSETP.GEU.AND P2, PT, R65, -126, PT ;  /* 0xc2fc00004100780b */ /* 0x000fe20003f4e000 */
[----:B------:R-:W-:Y:S01]  /*bbe0*/  FADD R34, R28, R26 ;  /* 0x0000001a1c227221 */ /* 0x000fe20000000000 */
[----:B------:R-:W-:Y:S01]  /*bbf0*/  FADD R28, R35, R80 ;  /* 0x00000050231c7221 */ /* 0x000fe20000000000 */
[----:B------:R-:W-:Y:S01]  /*bc00*/  FADD R26, R53, R87 ;  /* 0x00000057351a7221 */ /* 0x000fe20000000000 */
[----:B------:R-:W-:Y:S01]  /*bc10*/  FFMA R78, R135, UR60, -R24 ;  /* 0x0000003c874e7c23 */ /* 0x000fe20008000818 */
[----:B------:R-:W-:-:S02]  /*bc20*/  @!P5 FMUL R91, R91, 0.5 ;  /* 0x3f0000005b5bd820 */ /* 0x000fc40000400000 */
[----:B------:R-:W-:Y:S01]  /*bc30*/  FADD R32, R28, R26 ;  /* 0x0000001a1c207221 */ /* 0x000fe20000000000 */
[----:B------:R-:W-:Y:S01]  /*bc40*/  FADD R28, R12, R70 ;  /* 0x000000460c1c7221 */ /* 0x000fe20000000000 */
[----:B------:R-:W-:Y:S01]  /*bc50*/  FADD R26, R22, R89 ;  /* 0x00000059161a7221 */ /* 0x000fe20000000000 */
[----:B------:R-:W-:Y:S01]  /*bc60*/  @!P4 FMUL R67, R67, R67 ;  /* 0x000000434343c220 */ /* 0x000fe20000400000 */
[----:B------:R-:W-:Y:S02]  /*bc70*/  @!P3 FMUL R83, R83, 0.5 ;  /* 0x3f0000005353b820 */ /* 0x000fe40000400000 */
[----:B------:R-:W-:Y:S01]  /*bc80*/  FADD R30, R28, R26 ;  /* 0x0000001a1c1e7221 */ /* 0x000fe20000000000 */
[----:B------:R-:W-:Y:S01]  /*bc90*/  FADD R28, R16, R81 ;  /* 0x00000051101c7221 */ /* 0x000fe20000000000 */
[----:B------:R-:W-:Y:S01]  /*bca0*/  FADD R26, R54, R66 ;  /* 0x00000042361a7221 */ /* 0x000fe20000000000 */
[----:B------:R-:W-:Y:S01]  /*bcb0*/  @!P2 FMUL R65, R65, 0.5 ;  /* 0x3f0000004141a820 */ /* 0x000fe20000400000 */
[----:B------:R-:W-:Y:S01]  /*bcc0*/  FSETP.GEU.AND P4, PT, R78, -126, PT ;  /* 0xc2fc00004e00780b */ /* 0x000fe20003f8e000 */
[----:B------:R-:W2:Y:S01]  /*bcd0*/  MUFU.EX2 R91, R91 ;  /* 0x0000005b005b7308 */ /* 0x000ea20000000800 */
[----:B------:R-:W-:Y:S01]  /*bce0*/  FADD R26, R28, R26 ;  /* 0x0000001a1c1a7221 */ /* 0x000fe20000000000 */
[----:B-1----:R-:W-:Y:S01]  /*bcf0*/  @!P6 FMUL R82, R82, R82 ;  /* 0x000000525252e220 */ /* 0x002fe20000400000 */
[----:B------:R-:W-:Y:S01]  /*bd00*/  FSETP.GEU.AND P6, PT, R25, -126, PT ;  /* 0xc2fc00001900780b */ /* 0x000fe20003fce000 */
[----:B------:R-:W-:Y:S01]  /*bd10*/  FADD R46, R34, R32 ;  /* 0x00000020222e7221 */ /* 0x000fe20000000000 */
[----:B------:R-:W-:Y:S01]  /*bd20*/  FADD R34, R30, R26 ;  /* 0x0000001a1e227221 */ /* 0x000fe20000000000 */
[----:B------:R-:W-:-:S02]  /*bd30*/  FADD R28, R29, R94 ;  /* 0x0000005e1d1c7221 */ /* 0x000fc40000000000 */
[----:B------:R-:W1:Y:S01]  /*bd40*/  MUFU.EX2 R83, R83 ;  /* 0x0000005300537308 */ /* 0x000e620000000800 */
[----:B------:R-:W-:-:S07]  /*bd50*/  FADD R26, R23, R79 ;  /* 0x0000004f171a7221 */ /* 0x000fce0000000000 */
[----:B------:R-:W4:Y:S01]  /*bd60*/  MUFU.EX2 R65, R65 ;  /* 0x0000004100417308 */ /* 0x000f220000000800 */
[----:B------:R-:W-:Y:S01]  /*bd70*/  FADD R30, R28, R26 ;  /* 0x0000001a1c1e7221 */ /* 0x000fe20000000000 */
[----:B------:R-:W-:Y:S01]  /*bd80*/  FADD R28, R37, R82 ;  /* 0x00000052251c7221 */ /* 0x000fe20000000000 */
[----:B------:R-:W-:Y:S01]  /*bd90*/  FADD R26, R56, R67 ;  /* 0x00000043381a7221 */ /* 0x000fe20000000000 */
[----:B------:R-:W-:Y:S01]  /*bda0*/  @!P4 FMUL R78, R78, 0.5 ;  /* 0x3f0000004e4ec820 */ /* 0x000fe20000400000 */
[----:B------:R-:W-:Y:S01]  /*bdb0*/  @!P6 FMUL R25, R25, 0.5 ;  /* 0x3f0000001919e820 */ /* 0x000fe20000400000 */
[----:B--2---:R-:W-:Y:S01]  /*bdc0*/  @!P5 FMUL R91, R91, R91 ;  /* 0x0000005b5b5bd220 */ /* 0x004fe20000400000 */
[----:B------:R-:W-:-:S03]  /*bdd0*/  FADD R26, R28, R26 ;  /* 0x0000001a1c1a7221 */ /* 0x000fc60000000000 */
[----:B------:R-:W2:Y:S01]  /*bde0*/  MUFU.EX2 R78, R78 ;  /* 0x0000004e004e7308 */ /* 0x000ea20000000800 */
[----:B------:R-:W-:Y:S01]  /*bdf0*/  FADD R38, R30, R26 ;  /* 0x0000001a1e267221 */ /* 0x000fe20000000000 */
[----:B------:R-:W-:Y:S01]  /*be00*/  FADD R26, R13, R71 ;  /* 0x000000470d1a7221 */ /* 0x000fe20000000000 */
[----:B-1----:R-:W-:-:S05]  /*be10*/  @!P3 FMUL R83, R83, R83 ;  /* 0x000000535353b220 */ /* 0x002fca0000400000 */
[----:B------:R1:W-:Y:S01]  /*be20*/  MUFU.EX2 R39, R25 ;  /* 0x0000001900277308 */ /* 0x0003e20000000800 */
[----:B----4-:R-:W-:Y:S01]  /*be30*/  @!P2 FMUL R65, R65, R65 ;  /* 0x000000414141a220 */ /* 0x010fe20000400000 */
[----:B-1----:R-:W-:-:S04]  /*be40*/  FADD R25, R40, R91 ;  /* 0x0000005b28197221 */ /* 0x002fc80000000000 */
[----:B------:R-:W-:Y:S01]  /*be50*/  FADD R28, R26, R25 ;  /* 0x000000191a1c7221 */ /* 0x000fe20000000000 */
[----:B------:R-:W-:Y:S01]  /*be60*/  FADD R26, R17, R83 ;  /* 0x00000053111a7221 */ /* 0x000fe20000000000 */
[----:B------:R-:W-:-:S04]  /*be70*/  FADD R25, R57, R65 ;  /* 0x0000004139197221 */ /* 0x000fc80000000000 */
[----:B------:R-:W-:Y:S01]  /*be80*/  FADD R26, R26, R25 ;  /* 0x000000191a1a7221 */ /* 0x000fe20000000000 */
[----:B------:R-:W-:Y:S01]  /*be90*/  FMUL R25, R36, UR60 ;  /* 0x0000003c24197c20 */ /* 0x000fe20008400000 */
[----:B--2---:R-:W-:-:S04]  /*bea0*/  @!P4 FMUL R78, R78, R78 ;  /* 0x0000004e4e4ec220 */ /* 0x004fc80000400000 */
[----:B------:R-:W-:-:S13]  /*beb0*/  FSETP.GEU.AND P4, PT, R25, -126, PT ;  /* 0xc2fc00001900780b */ /* 0x000fda0003f8e000 */
[----:B------:R-:W-:-:S06]  /*bec0*/  @!P4 FMUL R25, R25, 0.5 ;  /* 0x3f0000001919c820 */ /* 0x000fcc0000400000 */
[----:B------:R-:W1:Y:S01]  /*bed0*/  MUFU.EX2 R25, R25 ;  /* 0x0000001900197308 */ /* 0x000e620000000800 */
[--C-:B------:R-:W-:Y:S01]  /*bee0*/  FFMA R90, R119, UR60, -R24.reuse ;  /* 0x0000003c775a7c23 */ /* 0x100fe20008000818 */
[----:B------:R-:W-:Y:S01]  /*bef0*/  FFMA R24, R151, UR60, -R24 ;  /* 0x0000003c97187c23 */ /* 0x000fe20008000818 */
[----:B-1----:R-:W-:-:S04]  /*bf00*/  @!P4 FMUL R25, R25, R25 ;  /* 0x000000191919c220 */ /* 0x002fc80000400000 */
[-C--:B---3--:R-:W-:Y:S01]  /*bf10*/  FMUL R118, R118, R25.reuse ;  /* 0x0000001976767220 */ /* 0x088fe20000400000 */
[-C--:B------:R-:W-:Y:S01]  /*bf20*/  FMUL R115, R115, R25.reuse ;  /* 0x0000001973737220 */ /* 0x080fe20000400000 */
        /* <DEDUP_REMOVED lines=9> */
[----:B------:R-:W-:-:S02]  /*bfc0*/  FMUL R102, R102, R25 ;  /* 0x0000001966667220 */ /* 0x000fc40000400000 */
[----:B------:R-:W-:Y:S01]  /*bfd0*/  STL [R1+0x18], R114 ;  /* 0x0000187201007387 */ /* 0x000fe20000100800 */
[----:B------:R-:W-:-:S03]  /*bfe0*/  FMUL R99, R99, R25 ;  /* 0x0000001963637220 */ /* 0x000fc60000400000 */
[----:B------:R-:W-:Y:S01]  /*bff0*/  STL [R1+0x1c], R111 ;  /* 0x00001c6f01007387 */ /* 0x000fe20000100800 */
[----:B------:R-:W-:Y:S01]  /*c000*/  FSETP.GEU.AND P3, PT, R63, -126, PT ;  /* 0xc2fc00003f00780b */ /* 0x000fe20003f6e000 */
[-C--:B------:R-:W-:Y:S02]  /*c010*/  FMUL R98, R98, R25.reuse ;  /* 0x0000001962627220 */ /* 0x080fe40000400000 */
[----:B------:R-:W-:Y:S01]  /*c020*/  STL [R1+0x28], R122 ;  /* 0x0000287a01007387 */ /* 0x000fe20000100800 */
[----:B------:R-:W-:Y:S01]  /*c030*/  FSETP.GEU.AND P5, PT, R90, -126, PT ;  /* 0xc2fc00005a00780b */ /* 0x000fe20003fae000 */
[-C--:B------:R-:W-:Y:S02]  /*c040*/  FMUL R95, R95, R25.reuse ;  /* 0x000000195f5f7220 */ /* 0x080fe40000400000 */
[----:B------:R-:W-:Y:S01]  /*c050*/  STL [R1+0x2c], R110 ;  /* 0x00002c6e01007387 */ /* 0x000fe20000100800 */
[----:B------:R-:W-:Y:S01]  /*c060*/  FSETP.GEU.AND P2, PT, R24, -126, PT ;  /* 0xc2fc00001800780b */ /* 0x000fe20003f4e000 */
[----:B------:R-:W-:-:S02]  /*c070*/  FMUL R62, R62, R25 ;  /* 0x000000193e3e7220 */ /* 0x000fc40000400000 */
[----:B------:R-:W-:Y:S01]  /*c080*/  STL [R1+0x38], R107 ;  /* 0x0000386b01007387 */ /* 0x000fe20000100800 */
[----:B------:R-:W-:-:S03]  /*c090*/  FMUL R149, R149, R25 ;  /* 0x0000001995957220 */ /* 0x000fc60000400000 */
        /* <DEDUP_REMOVED lines=12> */
[----:B------:R1:W-:Y:S01]  /*c160*/  STL [R1+0x6c], R62 ;  /* 0x00006c3e01007387 */ /* 0x0003e20000100800 */
[----:B------:R-:W-:-:S03]  /*c170*/  FMUL R133, R133, R25 ;  /* 0x0000001985857220 */ /* 0x000fc60000400000 */
[----:B------:R2:W-:Y:S01]  /*c180*/  STL [R1+0x78], R149 ;  /* 0x0000789501007387 */ /* 0x0005e20000100800 */
[----:B------:R-:W-:-:S03]  /*c190*/  FMUL R132, R132, R25 ;  /* 0x0000001984847220 */ /* 0x000fc60000400000 */
[----:B------:R2:W-:Y:S01]  /*c1a0*/  STL [R1+0x7c], R148 ;  /* 0x00007c9401007387 */ /* 0x0005e20000100800 */
[----:B------:R-:W-:-:S03]  /*c1b0*/  FMUL R235, R235, R25 ;  /* 0x00000019ebeb7220 */ /* 0x000fc60000400000 */
[----:B------:R2:W-:Y:S01]  /*c1c0*/  STL [R1+0x88], R145 ;  /* 0x0000889101007387 */ /* 0x0005e20000100800 */
[----:B------:R-:W-:Y:S01]  /*c1d0*/  @!P3 FMUL R63, R63, 0.5 ;  /* 0x3f0000003f3fb820 */ /* 0x000fe20000400000 */
[----:B------:R-:W-:Y:S02]  /*c1e0*/  @!P5 FMUL R90, R90, 0.5 ;  /* 0x3f0000005a5ad820 */ /* 0x000fe40000400000 */
[----:B------:R2:W-:Y:S01]  /*c1f0*/  STL [R1+0x8c], R144 ;  /* 0x00008c9001007387 */ /* 0x0005e20000100800 */
[-C--:B------:R-:W-:Y:S01]  /*c200*/  FMUL R234, R234, R25.reuse ;  /* 0x00000019eaea7220 */ /* 0x080fe20000400000 */
[-C--:B------:R-:W-:Y:S02]  /*c210*/  FMUL R233, R233, R25.reuse ;  /* 0x00000019e9e97220 */ /* 0x080fe40000400000 */
[----:B------:R2:W-:Y:S01]  /*c220*/  STL [R1+0x98], R141 ;  /* 0x0000988d01007387 */ /* 0x0005e20000100800 */
[----:B------:R-:W-:Y:S01]  /*c230*/  @!P2 FMUL R24, R24, 0.5 ;  /* 0x3f0000001818a820 */ /* 0x000fe20000400000 */
[----:B------:R-:W-:-:S02]  /*c240*/  FMUL R232, R232, R25 ;  /* 0x00000019e8e87220 */ /* 0x000fc40000400000 */
[----:B------:R2:W-:Y:S01]  /*c250*/  STL [R1+0x9c], R140 ;  /* 0x00009c8c01007387 */ /* 0x0005e20000100800 */
[----:B------:R-:W-:-:S03]  /*c260*/  FMUL R231, R231, R25 ;  /* 0x00000019e7e77220 */ /* 0x000fc60000400000 */
[----:B------:R2:W-:Y:S01]  /*c270*/  STL [R1+0xa8], R137 ;  /* 0x0000a88901007387 */ /* 0x0005e20000100800 */
[----:B------:R-:W-:-:S03]  /*c280*/  FMUL R230, R230, R25 ;  /* 0x00000019e6e67220 */ /* 0x000fc60000400000 */
[----:B------:R2:W-:Y:S01]  /*c290*/  STL [R1+0xac], R133 ;  /* 0x0000ac8501007387 */ /* 0x0005e20000100800 */
[----:B------:R-:W-:-:S03]  /*c2a0*/  FMUL R229, R229, R25 ;  /* 0x00000019e5e57220 */ /* 0x000fc60000400000 */
[----:B------:R2:W-:Y:S01]  /*c2b0*/  STL [R1+0xb8], R132 ;  /* 0x0000b88401007387 */ /* 0x0005e20000100800 */
[----:B------:R-:W3:Y:S01]  /*c2c0*/  MUFU.EX2 R63, R63 ;  /* 0x0000003f003f7308 */ /* 0x000ee20000000800 */
[-C--:B------:R-:W-:Y:S02]  /*c2d0*/  FMUL R228, R228, R25.reuse ;  /* 0x00000019e4e47220 */ /* 0x080fe40000400000 */
[----:B------:R2:W-:Y:S01]  /*c2e0*/  STL [R1+0xbc], R235 ;  /* 0x0000bceb01007387 */ /* 0x0005e20000100800 */
[----:B------:R-:W-:-:S03]  /*c2f0*/  FMUL R227, R227, R25 ;  /* 0x00000019e3e37220 */ /* 0x000fc60000400000 */
[----:B------:R2:W-:Y:S01]  /*c300*/  STL [R1+0xc8], R234 ;  /* 0x0000c8ea01007387 */ /* 0x0005e20000100800 */
[----:B------:R-:W4:Y:S01]  /*c310*/  MUFU.EX2 R90, R90 ;  /* 0x0000005a005a7308 */ /* 0x000f220000000800 */
[-C--:B------:R-:W-:Y:S02]  /*c320*/  FMUL R226, R226, R25.reuse ;  /* 0x00000019e2e27220 */ /* 0x080fe40000400000 */
[----:B------:R2:W-:Y:S01]  /*c330*/  STL [R1+0xcc], R233 ;  /* 0x0000cce901007387 */ /* 0x0005e20000100800 */
[----:B------:R-:W-:-:S03]  /*c340*/  FMUL R225, R225, R25 ;  /* 0x00000019e1e17220 */ /* 0x000fc60000400000 */
[----:B------:R2:W-:Y:S01]  /*c350*/  STL [R1+0xd8], R232 ;  /* 0x0000d8e801007387 */ /* 0x0005e20000100800 */
[----:B------:R-:W1:Y:S01]  /*c360*/  MUFU.EX2 R64, R24 ;  /* 0x0000001800407308 */ /* 0x000e620000000800 */
[-C--:B------:R-:W-:Y:S02]  /*c370*/  FMUL R224, R224, R25.reuse ;  /* 0x00000019e0e07220 */ /* 0x080fe40000400000 */
[----:B------:R2:W-:Y:S01]  /*c380*/  STL [R1+0xdc], R231 ;  /* 0x0000dce701007387 */ /* 0x0005e20000100800 */
        /* <DEDUP_REMOVED lines=20> */
[----:B------:R-:W-:Y:S01]  /*c4d0*/  FADD R36, R28, R26 ;  /* 0x0000001a1c247221 */ /* 0x000fe20000000000 */
[-C--:B------:R-:W-:Y:S02]  /*c4e0*/  FMUL R213, R213, R25.reuse ;  /* 0x00000019d5d57220 */ /* 0x080fe40000400000 */
[----:B------:R2:W-:Y:S01]  /*c4f0*/  STL [R1+0x138], R220 ;  /* 0x000138dc01007387 */ /* 0x0005e20000100800 */
[----:B------:R-:W-:Y:S01]  /*c500*/  FADD R30, R31, R72 ;  /* 0x000000481f1e7221 */ /* 0x000fe20000000000 */
[----:B------:R-:W-:Y:S02]  /*c510*/  FADD R28, R41, R78 ;  /* 0x0000004e291c7221 */ /* 0x000fe40000000000 */
[----:B------:R2:W-:Y:S01]  /*c520*/  STL [R1+0x13c], R219 ;  /* 0x00013cdb01007387 */ /* 0x0005e20000100800 */
[----:B------:R-:W-:Y:S01]  /*c530*/  FMUL R212, R212, R25 ;  /* 0x00000019d4d47220 */ /* 0x000fe20000400000 */
[----:B------:R-:W-:-:S02]  /*c540*/  @!P6 FMUL R39, R39, R39 ;  /* 0x000000272727e220 */ /* 0x000fc40000400000 */
[----:B------:R2:W-:Y:S01]  /*c550*/  STL [R1+0x148], R218 ;  /* 0x000148da01007387 */ /* 0x0005e20000100800 */
[----:B---3--:R-:W-:Y:S01]  /*c560*/  @!P3 FMUL R63, R63, R63 ;  /* 0x0000003f3f3fb220 */ /* 0x008fe20000400000 */
[----:B----4-:R-:W-:Y:S01]  /*c570*/  @!P5 FMUL R90, R90, R90 ;  /* 0x0000005a5a5ad220 */ /* 0x010fe20000400000 */
[----:B-1----:R-:W-:Y:S01]  /*c580*/  @!P2 FMUL R64, R64, R64 ;  /* 0x000000404040a220 */ /* 0x002fe20000400000 */
[----:B------:R2:W-:Y:S01]  /*c590*/  STL [R1+0x14c], R217 ;  /* 0x00014cd901007387 */ /* 0x0005e20000100800 */
[-C--:B------:R-:W-:Y:S01]  /*c5a0*/  FMUL R211, R211, R25.reuse ;  /* 0x00000019d3d37220 */ /* 0x080fe20000400000 */
[-C--:B------:R-:W-:Y:S02]  /*c5b0*/  FMUL R210, R210, R25.reuse ;  /* 0x00000019d2d27220 */ /* 0x080fe40000400000 */
[----:B------:R2:W-:Y:S01]  /*c5c0*/  STL [R1+0x158], R216 ;  /* 0x000158d801007387 */ /* 0x0005e20000100800 */
[----:B------:R-:W-:Y:S01]  /*c5d0*/  FMUL R209, R209, R25 ;  /* 0x00000019d1d17220 */ /* 0x000fe20000400000 */
[----:B------:R-:W-:-:S02]  /*c5e0*/  FADD R32, R30, R28 ;  /* 0x0000001c1e207221 */ /* 0x000fc40000000000 */
[----:B------:R2:W-:Y:S01]  /*c5f0*/  STL [R1+0x15c], R215 ;  /* 0x00015cd701007387 */ /* 0x0005e20000100800 */
[-C--:B------:R-:W-:Y:S01]  /*c600*/  FMUL R208, R208, R25.reuse ;  /* 0x00000019d0d07220 */ /* 0x080fe20000400000 */
[----:B------:R-:W-:Y:S02]  /*c610*/  FADD R30, R39, R90 ;  /* 0x0000005a271e7221 */ /* 0x000fe40000000000 */
[----:B------:R2:W-:Y:S01]  /*c620*/  STL [R1+0x168], R214 ;  /* 0x000168d601007387 */ /* 0x0005e20000100800 */
[----:B------:R-:W-:Y:S01]  /*c630*/  FADD R28, R63, R64 ;  /* 0x000000403f1c7221 */ /* 0x000fe20000000000 */
[-C--:B------:R-:W-:Y:S02]  /*c640*/  FMUL R207, R207, R25.reuse ;  /* 0x00000019cfcf7220 */ /* 0x080fe40000400000 */
[----:B------:R2:W-:Y:S01]  /*c650*/  STL [R1+0x16c], R213 ;  /* 0x00016cd501007387 */ /* 0x0005e20000100800 */
[-C--:B------:R-:W-:Y:S01]  /*c660*/  FMUL R206, R206, R25.reuse ;  /* 0x00000019cece7220 */ /* 0x080fe20000400000 */
[----:B------:R-:W-:-:S02]  /*c670*/  FMUL R205, R205, R25 ;  /* 0x00000019cdcd7220 */ /* 0x000fc40000400000 */
[----:B------:R2:W-:Y:S01]  /*c680*/  STL [R1+0x178], R212 ;  /* 0x000178d401007387 */ /* 0x0005e20000100800 */
[----:B------:R-:W-:-:S03]  /*c690*/  FMUL R204, R204, R25 ;  /* 0x00000019cccc7220 */ /* 0x000fc60000400000 */
[----:B------:R2:W-:Y:S01]  /*c6a0*/  STL [R1+0x17c], R211 ;  /* 0x00017cd301007387 */ /* 0x0005e20000100800 */
[----:B------:R-:W-:Y:S01]  /*c6b0*/  FADD R28, R30, R28 ;  /* 0x0000001c1e1c7221 */ /* 0x000fe20000000000 */
        /* <DEDUP_REMOVED lines=18> */
[----:B------:R-:W-:Y:S02]  /*c7e0*/  FADD R32, R50, R38 ;  /* 0x0000002632207221 */ /* 0x000fe40000000000 */
[----:B------:R2:W-:Y:S01]  /*c7f0*/  STL [R1+0x1c8], R202 ;  /* 0x0001c8ca01007387 */ /* 0x0005e20000100800 */
[----:B------:R-:W-:Y:S01]  /*c800*/  FADD R28, R46, R28 ;  /* 0x0000001c2e1c7221 */ /* 0x000fe20000000000 */
[----:B------:R-:W-:Y:S01]  /*c810*/  FADD R30, R47, R36 ;  /* 0x000000242f1e7221 */ /* 0x000fe20000000000 */
[----:B------:R-:W-:Y:S01]  /*c820*/  FMUL R195, R195, R25 ;  /* 0x00000019c3c37220 */ /* 0x000fe20000400000 */
[----:B------:R2:W-:Y:S04]  /*c830*/  STL [R1+0x1cc], R201 ;  /* 0x0001ccc901007387 */ /* 0x0005e80000100800 */
[----:B------:R2:W-:Y:S01]  /*c840*/  STL [R1+0x1d8], R200 ;  /* 0x0001d8c801007387 */ /* 0x0005e20000100800 */
[----:B------:R-:W-:-:S03]  /*c850*/  FADD R28, R32, R28 ;  /* 0x0000001c201c7221 */ /* 0x000fc60000000000 */
[----:B------:R2:W-:Y:S01]  /*c860*/  STL [R1+0x1dc], R199 ;  /* 0x0001dcc701007387 */ /* 0x0005e20000100800 */
[----:B------:R-:W-:-:S03]  /*c870*/  FADD R30, R34, R30 ;  /* 0x0000001e221e7221 */ /* 0x000fc60000000000 */
[----:B------:R2:W-:Y:S04]  /*c880*/  STL [R1+0x1e8], R198 ;  /* 0x0001e8c601007387 */ /* 0x0005e80000100800 */
[----:B------:R2:W-:Y:S04]  /*c890*/  STL [R1+0x1ec], R197 ;  /* 0x0001ecc501007387 */ /* 0x0005e80000100800 */
[----:B------:R2:W-:Y:S01]  /*c8a0*/  STL [R1+0x1f8], R196 ;  /* 0x0001f8c401007387 */ /* 0x0005e20000100800 */
[----:B------:R-:W-:-:S03]  /*c8b0*/  FADD R28, R30, R28 ;  /* 0x0000001c1e1c7221 */ /* 0x000fc60000000000 */
[----:B------:R2:W-:Y:S01]  /*c8c0*/  STL [R1+0x1fc], R195 ;  /* 0x0001fcc301007387 */ /* 0x0005e20000100800 */
[----:B------:R-:W-:Y:S01]  /*c8d0*/  FFMA R185, R25, R185, R28 ;  /* 0x000000b919b97223 */ /* 0x000fe2000000001c */
[----:B------:R-:W-:Y:S01]  /*c8e0*/  F2FP.BF16.F32.PACK_AB R25, R10, R9 ;  /* 0x000000090a19723e */ /* 0x000fe200000010ff */
[----:B------:R-:W-:Y:S01]  /*c8f0*/  ULEA UR10, UR6, UR10, 0x3 ;  /* 0x0000000a060a7291 */ /* 0x000fe2000f8e183f */
[----:B------:R-:W-:Y:S02]  /*c900*/  MOV R9, UR7 ;  /* 0x0000000700097c02 */ /* 0x000fe40008000f00 */
[----:B------:R-:W-:Y:S02]  /*c910*/  F2FP.BF16.F32.PACK_AB R51, R41, R40 ;  /* 0x000000282933723e */ /* 0x000fe400000010ff */
[----:B------:R-:W-:Y:S02]  /*c920*/  SHF.L.U32 R9, R9, 0x1f, RZ ;  /* 0x0000001f09097819 */ /* 0x000fe400000006ff */
[----:B------:R-:W-:-:S02]  /*c930*/  F2FP.BF16.F32.PACK_AB R41, R43, R42 ;  /* 0x0000002a2b29723e */ /* 0x000fc400000010ff */
[----:B------:R-:W-:Y:S01]  /*c940*/  F2FP.BF16.F32.PACK_AB R43, R53, R52 ;  /* 0x00000034352b723e */ /* 0x000fe200000010ff */
[----:B------:R2:W1:Y:S01]  /*c950*/  SYNCS.PHASECHK.TRANS64.TRYWAIT P2, [UR10+0xb0000], R9 ;  /* 0x0b000009ff0075a7 */ /* 0x000462000804014a */
        /* <DEDUP_REMOVED lines=58> */
[----:B------:R-:W-:Y:S01]  /*cd00*/  F2FP.BF16.F32.PACK_AB R78, R121, R129 ;  /* 0x00000081794e723e */ /* 0x000fe200000010ff */
[----:B-12---:R-:W-:Y:S06]  /*cd10*/  @!P0 BRA `(.L_x_27) ;  /* 0x0000000000048947 */ /* 0x006fec0003800000 */
[----:B------:R-:W-:Y:S01]  /*cd20*/  BPT.TRAP 0x1 ;  /* 0x000000040000795c */ /* 0x000fe20000300000 */
.L_x_27:
[----:B------:R-:W-:Y:S05]  /*cd30*/  @P2 BRA `(.L_x_28) ;  /* 0x0000000000082947 */ /* 0x000fea0003800000 */
[----:B------:R-:W1:Y:S02]  /*cd40*/  SYNCS.PHASECHK.TRANS64.TRYWAIT P2, [UR10+0xb0000], R9 ;  /* 0x0b000009ff0075a7 */ /* 0x000e64000804014a */
[----:B-1----:R-:W-:Y:S05]  /*cd50*/  @!P2 BRA `(.L_x_29) ;  /* 0x000000600010a947 */ /* 0x002fea0003800000 */
.L_x_28:
[----:B-----5:R-:W-:Y:S01]  /*cd60*/  STL [R1+0x238], R194 ;  /* 0x000238c201007387 */ /* 0x020fe20000100800 */
[----:B------:R-:W-:-:S03]  /*cd70*/  R2UR UR10, R192 ;  /* 0x00000000c00a72ca */ /* 0x000fc600000e0000 */
[----:B------:R-:W-:Y:S04]  /*cd80*/  STL.64 [R1+0x230], R192 ;  /* 0x000230c001007387 */ /* 0x000fe80000100a00 */
[----:B------:R-:W-:Y:S04]  /*cd90*/  STL.64 [R1+0x228], R190 ;  /* 0x000228be01007387 */ /* 0x000fe80000100a00 */
[----:B------:R-:W-:Y:S04]  /*cda0*/  STL.64 [R1+0x220], R188 ;  /* 0x000220bc01007387 */ /* 0x000fe80000100a00 */
[----:B------:R-:W-:Y:S04]  /*cdb0*/  STL.64 [R1+0x218], R186 ;  /* 0x000218ba01007387 */ /* 0x000fe80000100a00 */
[----:B------:R-:W-:Y:S04]  /*cdc0*/  STL.64 [R1+0x210], R184 ;  /* 0x000210b801007387 */ /* 0x000fe80000100a00 */
[----:B------:R-:W-:Y:S04]  /*cdd0*/  STL.64 [R1+0x208], R182 ;  /* 0x000208b601007387 */ /* 0x000fe80000100a00 */
[----:B------:R2:W-:Y:S04]  /*cde0*/  STL [R1+0x204], R181 ;  /* 0x000204b501007387 */ /* 0x0005e80000100800 */
[----:B------:R-:W3:Y:S04]  /*cdf0*/  LDL.LU.64 R92, [R1] ;  /* 0x00000000015c7983 */ /* 0x000ee80000300a00 */
[----:B------:R-:W3:Y:S04]  /*ce00*/  LDL.LU.64 R94, [R1+0x8] ;  /* 0x00000800015e7983 */ /* 0x000ee80000300a00 */
        /* <DEDUP_REMOVED lines=42> */
[----:B--2---:R-:W3:Y:S04]  /*d0b0*/  LDL.LU.64 R180, [R1+0x160] ;  /* 0x0001600001b47983 */ /* 0x004ee80000300a00 */
        /* <DEDUP_REMOVED lines=18> */
[----:B------:R-:W3:Y:S01]  /*d1e0*/  LDL.LU.64 R218, [R1+0x1f8] ;  /* 0x0001f80001da7983 */ /* 0x000ee20000300a00 */
[----:B------:R-:W-:Y:S01]  /*d1f0*/  ULEA UR10, UR6, UR10, 0xd ;  /* 0x0000000a060a7291 */ /* 0x000fe2000f8e683f */
[----:B------:R-:W-:Y:S01]  /*d200*/  F2FP.BF16.F32.PACK_AB R79, R64, R65 ;  /* 0x00000041404f723e */ /* 0x000fe200000010ff */
[----:B------:R-:W-:Y:S01]  /*d210*/  UMOV UR11, 0x40000040 ;  /* 0x40000040000b7882 */ /* 0x000fe20000000000 */
[----:B------:R-:W-:Y:S01]  /*d220*/  UMOV UR15, 0x40000040 ;  /* 0x40000040000f7882 */ /* 0x000fe20000000000 */
[----:B------:R-:W-:Y:S01]  /*d230*/  UIADD3 UR14, UR10, 0x80, URZ ;  /* 0x000000800a0e7890 */ /* 0x000fe2000fffe03f */
[----:B---3--:R-:W-:-:S06]  /*d240*/  WARPGROUP.ARRIVE ;  /* 0x00000000000079c5 */ /* 0x008fcc0000000000 */
[----:B------:R-:W-:Y:S01]  /*d250*/  HGMMA.64x256x16.F32.BF16 R92, R24, gdesc[UR8].tnspB, R92, gsb0 ;  /* 0x43e00008185c7df0 */ /* 0x000fe2000800185c */
[----:B------:R-:W-:Y:S02]  /*d260*/  UMOV UR11, 0x40000040 ;  /* 0x40000040000b7882 */ /* 0x000fe40000000000 */
[----:B------:R-:W-:Y:S02]  /*d270*/  WARPGROUP.DEPBAR.LE gsb0, 0x0 ;  /* 0x00008000000079c5 */ /* 0x000fe40000010000 */
[----:B------:R-:W-:-:S15]  /*d280*/  WARPGROUP.ARRIVE ;  /* 0x00000000000079c5 */ /* 0x000fde0000000000 */
[----:B------:R-:W-:-:S08]  /*d290*/  NOP ;  /* 0x0000000000007918 */ /* 0x000fd00000000000 */
[----:B------:R-:W-:Y:S01]  /*d2a0*/  HGMMA.64x256x16.F32.BF16 R92, R28, gdesc[UR12].tnspB, R92, gsb0 ;  /* 0x43e0000c1c5c7df0 */ /* 0x000fe2000800185c */
[----:B------:R-:W-:Y:S01]  /*d2b0*/  UIADD3 UR14, UR10, 0x100, URZ ;  /* 0x000001000a0e7890 */ /* 0x000fe2000fffe03f */
[----:B------:R-:W-:Y:S01]  /*d2c0*/  UMOV UR15, 0x40000040 ;  /* 0x40000040000f7882 */ /* 0x000fe20000000000 */
        /* <DEDUP_REMOVED lines=72> */
[----:B------:R-:W-:Y:S01]  /*d750*/  UIADD3 UR10, UR10, 0x780, URZ ;  /* 0x000007800a0a7890 */ /* 0x000fe2000fffe03f */
[----:B------:R-:W-:Y:S02]  /*d760*/  WARPGROUP.DEPBAR.LE gsb0, 0x0 ;  /* 0x00008000000079c5 */ /* 0x000fe40000010000 */
[----:B------:R-:W-:-:S15]  /*d770*/  WARPGROUP.ARRIVE ;  /* 0x00000000000079c5 */ /* 0x000fde0000000000 */
[----:B------:R-:W-:-:S07]  /*d780*/  NOP ;  /* 0x0000000000007918 */ /* 0x000fce0000000000 */
[----:B------:R-:W-:Y:S03]  /*d790*/  HGMMA.64x256x16.F32.BF16 R92, R84, gdesc[UR12].tnspB, R92, gsb0 ;  /* 0x43e0000c545c7df0 */ /* 0x000fe6000800185c */
        /* <DEDUP_REMOVED lines=73> */
[----:B------:R3:W5:Y:S04]  /*dc30*/  LDL.LU.64 R186, [R1+0x218] ;  /* 0x0002180001ba7983 */ /* 0x0007680000300a00 */
[----:B------:R3:W5:Y:S04]  /*dc40*/  LDL.LU.64 R184, [R1+0x210] ;  /* 0x0002100001b87983 */ /* 0x0007680000300a00 */
[----:B------:R3:W5:Y:S04]  /*dc50*/  LDL.LU.64 R182, [R1+0x208] ;  /* 0x0002080001b67983 */ /* 0x0007680000300a00 */
[----:B------:R3:W5:Y:S01]  /*dc60*/  LDL.LU R181, [R1+0x204] ;  /* 0x0002040001b57983 */ /* 0x0007620000300800 */
[----:B------:R-:W-:Y:S05]  /*dc70*/  @!P0 BRA `(.L_x_30) ;  /* 0x0000000000048947 */ /* 0x000fea0003800000 */
[----:B------:R-:W-:Y:S01]  /*dc80*/  BPT.TRAP 0x1 ;  /* 0x000000040000795c */ /* 0x000fe20000300000 */
.L_x_30:
[----:B-----5:R-:W-:Y:S02]  /*dc90*/  R2UR UR11, R183 ;  /* 0x00000000b70b72ca */ /* 0x020fe400000e0000 */
[----:B------:R-:W-:-:S13]  /*dca0*/  R2UR UR10, R184 ;  /* 0x00000000b80a72ca */ /* 0x000fda00000e0000 */
[----:B------:R-:W-:-:S04]  /*dcb0*/  ULEA UR10, UR10, UR11, 0x3 ;  /* 0x0000000b0a0a7291 */ /* 0x000fc8000f8e183f */
[----:B------:R-:W-:-:S04]  /*dcc0*/  UIADD3 UR10, UR10, 0xb0028, URZ ;  /* 0x000b00280a0a7890 */ /* 0x000fc8000fffe03f */
[----:B------:R-:W-:-:S09]  /*dcd0*/  UPRMT UR10, URZ, 0x654, UR10 ;  /* 0x000006543f0a7896 */ /* 0x000fd2000800000a */
[----:B------:R-:W-:Y:S01]  /*dce0*/  SYNCS.ARRIVE.TRANS64.RED.A1T0 RZ, [UR10], RZ ;  /* 0x000000ffffff79a7 */ /* 0x000fe2000810040a */
[----:B------:R-:W-:Y:S05]  /*dcf0*/  @P1 BRA `(.L_x_31) ;  /* 0x0000000000041947 */ /* 0x000fea0003800000 */
[----:B------:R-:W-:Y:S01]  /*dd00*/  BPT.TRAP 0x1 ;  /* 0x000000040000795c */ /* 0x000fe20000300000 */
.L_x_31:
[----:B------:R-:W-:-:S13]  /*dd10*/  R2UR UR10, R184 ;  /* 0x00000000b80a72ca */ /* 0x000fda00000e0000 */
[----:B------:R-:W-:-:S04]  /*dd20*/  UIADD3 UR10, UR10, 0x1, URZ ;  /* 0x000000010a0a7890 */ /* 0x000fc8000fffe03f */
[----:B------:R-:W-:-:S04]  /*dd30*/  UISETP.NE.AND UP0, UPT, UR10, 0x5, UPT ;  /* 0x000000050a00788c */ /* 0x000fc8000bf05270 */
[----:B------:R-:W-:Y:S01]  /*dd40*/  USEL UR11, UR10, URZ, UP0 ;  /* 0x0000003f0a0b7287 */ /* 0x000fe20008000000 */
[----:B------:R-:W-:Y:S11]  /*dd50*/  @!P0 BRA `(.L_x_32) ;  /* 0x0000000000048947 */ /* 0x000ff60003800000 */
[----:B------:R-:W-:Y:S01]  /*dd60*/  BPT.TRAP 0x1 ;  /* 0x000000040000795c */ /* 0x000fe20000300000 */
.L_x_32:
[----:B------:R-:W-:-:S13]  /*dd70*/  R2UR UR10, R183 ;  /* 0x00000000b70a72ca */ /* 0x000fda00000e0000 */
[----:B------:R-:W-:-:S04]  /*dd80*/  ULEA UR10, UR11, UR10, 0x3 ;  /* 0x0000000a0b0a7291 */ /* 0x000fc8000f8e183f */
[----:B------:R-:W-:-:S04]  /*dd90*/  UIADD3 UR10, UR10, 0xb0028, URZ ;  /* 0x000b00280a0a7890 */ /* 0x000fc8000fffe03f */
[----:B------:R-:W-:-:S09]  /*dda0*/  UPRMT UR10, URZ, 0x654, UR10 ;  /* 0x000006543f0a7896 */ /* 0x000fd2000800000a */
[----:B------:R-:W-:Y:S01]  /*ddb0*/  SYNCS.ARRIVE.TRANS64.RED.A1T0 RZ, [UR10], RZ ;  /* 0x000000ffffff79a7 */ /* 0x000fe2000810040a */
[----:B------:R-:W-:Y:S05]  /*ddc0*/  @P1 BRA `(.L_x_33) ;  /* 0x0000000000041947 */ /* 0x000fea0003800000 */
[----:B------:R-:W-:Y:S01]  /*ddd0*/  BPT.TRAP 0x1 ;  /* 0x000000040000795c */ /* 0x000fe20000300000 */
.L_x_33:
[----:B------:R-:W-:Y:S01]  /*dde0*/  R2UR UR14, R187 ;  /* 0x00000000bb0e72ca */ /* 0x000fe200000e0000 */
[----:B------:R-:W-:Y:S01]  /*ddf0*/  UIADD3 UR10, UR11, 0x1, URZ ;  /* 0x000000010b0a7890 */ /* 0x000fe2000fffe03f */
[----:B------:R-:W-:Y:S01]  /*de00*/  MOV R2, R182 ;  /* 0x000000b600027202 */ /* 0x000fe20000000f00 */
[----:B------:R-:W-:Y:S01]  /*de10*/  UIADD3 UR6, UR6, 0x1, URZ ;  /* 0x0000000106067890 */ /* 0x000fe2000fffe03f */
[----:B------:R-:W-:Y:S01]  /*de20*/  MOV R20, R181 ;  /* 0x000000b500147202 */ /* 0x000fe20000000f00 */
[----:B------:R-:W-:Y:S02]  /*de30*/  UISETP.NE.AND UP0, UPT, UR10, 0x5, UPT ;  /* 0x000000050a00788c */ /* 0x000fe4000bf05270 */
[----:B------:R-:W-:-:S04]  /*de40*/  UISETP.NE.AND UP2, UPT, UR6, 0x5, UPT ;  /* 0x000000050600788c */ /* 0x000fc8000bf45270 */
[----:B------:R-:W-:Y:S02]  /*de50*/  USEL UR61, UR6, URZ, UP2 ;  /* 0x0000003f063d7287 */ /* 0x000fe40009000000 */
[----:B------:R-:W-:Y:S02]  /*de60*/  UISETP.GT.AND UP3, UPT, UR14, 0x2, UPT ;  /* 0x000000020e00788c */ /* 0x000fe4000bf64270 */
[----:B------:R-:W-:Y:S02]  /*de70*/  UIADD3 UR11, UR14, -0x1, URZ ;  /* 0xffffffff0e0b7890 */ /* 0x000fe4000fffe03f */
[----:B------:R-:W-:Y:S02]  /*de80*/  USEL UR14, UR10, URZ, UP0 ;  /* 0x0000003f0a0e7287 */ /* 0x000fe40008000000 */
[----:B------:R-:W-:Y:S01]  /*de90*/  PLOP3.LUT P2, PT, PT, PT, UP3, 0x80, 0x0 ;  /* 0x000000000000781c */ /* 0x000fe20003f4f038 */
[----:B------:R-:W-:Y:S01]  /*dea0*/  USEL UR10, URZ, 0x1, UP2 ;  /* 0x000000013f0a7887 */ /* 0x000fe20009000000 */
[----:B------:R-:W-:-:S02]  /*deb0*/  MOV R187, UR11 ;  /* 0x0000000b00bb7c02 */ /* 0x000fc40008000f00 */
[----:B------:R-:W-:Y:S01]  /*dec0*/  MOV R184, UR14 ;  /* 0x0000000e00b87c02 */ /* 0x000fe20008000f00 */
[----:B------:R-:W-:-:S06]  /*ded0*/  ULOP3.LUT UR6, UR7, UR10, URZ, 0x3c, !UPT ;  /* 0x0000000a07067292 */ /* 0x000fcc000f8e3c3f */
[----:B-1----:R-:W-:Y:S02]  /*dee0*/  MOV R0, UR6 ;  /* 0x0000000600007c02 */ /* 0x002fe40008000f00 */
[----:B------:R-:W-:Y:S05]  /*def0*/  @P2 BRA `(.L_x_34) ;  /* 0xffffff8c00582947 */ /* 0x000fea000383ffff */
.L_x_23:
[----:B-1----:R-:W1:Y:S01]  /*df00*/  SHFL.BFLY PT, R3, R186, 0x1, 0x1f ;  /* 0x0c201f00ba037f89 */ /* 0x002e6200000e0000 */
[----:B------:R-:W-:Y:S01]  /*df10*/  BSSY B0, `(.L_x_35) ;  /* 0x0000023000007945 */ /* 0x000fe20003800000 */
[----:B------:R-:W-:Y:S02]  /*df20*/  MOV R4, 0x7f800000 ;  /* 0x7f80000000047802 */ /* 0x000fe40000000f00 */
[----:B------:R-:W2:Y:S01]  /*df30*/  SHFL.BFLY PT, R0, R185, 0x1, 0x1f ;  /* 0x0c201f00b9007f89 */ /* 0x000ea200000e0000 */
[----:B------:R-:W-:Y:S02]  /*df40*/  MOV R7, 0x3f800000 ;  /* 0x3f80000000077802 */ /* 0x000fe40000000f00 */
[----:B------:R-:W-:Y:S01]  /*df50*/  MOV R5, 0x7f800000 ;  /* 0x7f80000000057802 */ /* 0x000fe20000000f00 */
[----:B-1----:R-:W-:Y:S01]  /*df60*/  FADD R3, R3, R186 ;  /* 0x000000ba03037221 */ /* 0x002fe20000000000 */
[----:B--2---:R-:W-:-:S04]  /*df70*/  FADD R14, R0, R185 ;  /* 0x000000b9000e7221 */ /* 0x004fc80000000000 */
[----:B------:R-:W1:Y:S01]  /*df80*/  SHFL.BFLY PT, R2, R3, 0x2, 0x1f ;  /* 0x0c401f0003027f89 */ /* 0x000e6200000e0000 */
[----:B------:R-:W-:-:S03]  /*df90*/  MOV R0, 0x3f800000 ;  /* 0x3f80000000007802 */ /* 0x000fc60000000f00 */
[----:B------:R-:W2:Y:S01]  /*dfa0*/  SHFL.BFLY PT, R15, R14, 0x2, 0x1f ;  /* 0x0c401f000e0f7f89 */ /* 0x000ea200000e0000 */
[C---:B-1----:R-:W-:Y:S01]  /*dfb0*/  FSETP.NE.AND P0, PT, R3.reuse, -R2, PT ;  /* 0x800000020300720b */ /* 0x042fe20003f05000 */
[----:B------:R-:W-:Y:S01]  /*dfc0*/  FADD R8, R3, R2 ;  /* 0x0000000203087221 */ /* 0x000fe20000000000 */
[----:B--2---:R-:W-:-:S11]  /*dfd0*/  FADD R6, R14, R15 ;  /* 0x0000000f0e067221 */ /* 0x004fd60000000000 */
[----:B------:R-:W-:Y:S05]  /*dfe0*/  @!P0 BRA `(.L_x_36) ;  /* 0x0000000000548947 */ /* 0x000fea0003800000 */
[----:B------:R-:W-:Y:S01]  /*dff0*/  IADD3 R0, R8, 0x1800000, RZ ;  /* 0x0180000008007810 */ /* 0x000fe20007ffe0ff */
[----:B------:R-:W-:Y:S03]  /*e000*/  BSSY B1, `(.L_x_37) ;  /* 0x000000c000017945 */ /* 0x000fe60003800000 */
[----:B------:R-:W-:-:S04]  /*e010*/  LOP3.LUT R0, R0, 0x7f800000, RZ, 0xc0, !PT ;  /* 0x7f80000000007812 */ /* 0x000fc800078ec0ff */
[----:B------:R-:W-:-:S13]  /*e020*/  ISETP.GT.U32.AND P0, PT, R0, 0x1ffffff, PT ;  /* 0x01ffffff0000780c */ /* 0x000fda0003f04070 */
[----:B------:R-:W-:Y:S05]  /*e030*/  @P0 BRA `(.L_x_38) ;  /* 0x0000000000100947 */ /* 0x000fea0003800000 */
[----:B------:R-:W-:Y:S02]  /*e040*/  MOV R2, R8 ;  /* 0x0000000800027202 */ /* 0x000fe40000000f00 */
[----:B------:R-:W-:-:S07]  /*e050*/  MOV R13, 0xe070 ;  /* 0x0000e070000d7802 */ /* 0x000fce0000000f00 */
[----:B---3--:R-:W-:Y:S05]  /*e060*/  CALL.REL.NOINC `($__internal_0_$__cuda_sm20_rcp_rn_f32_slowpath) ;  /* 0x0000004c00f47944 */ /* 0x008fea0003c00000 */
[----:B------:R-:W-:Y:S05]  /*e070*/  BRA `(.L_x_39) ;  /* 0x0000000000107947 */ /* 0x000fea0003800000 */
.L_x_38:
[----:B------:R-:W1:Y:S02]  /*e080*/  MUFU.RCP R3, R8 ;  /* 0x0000000800037308 */ /* 0x000e640000001000 */
[----:B-1----:R-:W-:-:S04]  /*e090*/  FFMA R0, R8, R3, -1 ;  /* 0xbf80000008007423 */ /* 0x002fc80000000003 */
[----:B------:R-:W-:-:S04]  /*e0a0*/  FADD.FTZ R0, -R0, -RZ ;  /* 0x800000ff00007221 */ /* 0x000fc80000010100 */
[----:B------:R-:W-:-:S07]  /*e0b0*/  FFMA R0, R3, R0, R3 ;  /* 0x0000000003007223 */ /* 0x000fce0000000003 */
.L_x_39:
[----:B------:R-:W-:Y:S05]  /*e0c0*/  BSYNC B1 ;  /* 0x0000000000017941 */ /* 0x000fea0003800000 */
.L_x_37:
[----:B------:R-:W-:Y:S01]  /*e0d0*/  FSETP.GEU.AND P0, PT, |R8|, 1.175494350822287508e-38, PT ;  /* 0x008000000800780b */ /* 0x000fe20003f0e200 */
[----:B------:R-:W-:-:S12]  /*e0e0*/  ULDC UR4, c[0x0][0x600] ;  /* 0x0001800000047ab9 */ /* 0x000fd80000000800 */
[----:B------:R-:W-:-:S04]  /*e0f0*/  @!P0 FMUL R8, R8, 16777216 ;  /* 0x4b80000008088820 */ /* 0x000fc80000400000 */
[----:B------:R-:W1:Y:S02]  /*e100*/  MUFU.LG2 R2, R8 ;  /* 0x0000000800027308 */ /* 0x000e640000000c00 */
[----:B-1----:R-:W-:-:S04]  /*e110*/  @!P0 FADD R2, R2, -24 ;  /* 0xc1c0000002028421 */ /* 0x002fc80000000000 */
[----:B------:R-:W-:-:S04]  /*e120*/  FMUL R5, R2, 0.69314718246459960938 ;  /* 0x3f31721802057820 */ /* 0x000fc80000400000 */
[----:B------:R-:W-:-:S07]  /*e130*/  FFMA R5, R182, UR4, R5 ;  /* 0x00000004b6057c23 */ /* 0x000fce0008000005 */
.L_x_36:
[----:B------:R-:W-:Y:S05]  /*e140*/  BSYNC B0 ;  /* 0x0000000000007941 */ /* 0x000fea0003800000 */
.L_x_35:
[----:B------:R-:W2:Y:S01]  /*e150*/  LDL.LU R16, [R1] ;  /* 0x0000000001107983 */ /* 0x000ea20000300800 */
[----:B------:R-:W-:-:S03]  /*e160*/  ULDC UR4, c[0x0][0x608] ;  /* 0x0001820000047ab9 */ /* 0x000fc60000000800 */
[----:B------:R-:W4:Y:S04]  /*e170*/  LDL.LU R17, [R1+0x4] ;  /* 0x0000040001117983 */ /* 0x000f280000300800 */
[----:B------:R-:W5:Y:S04]  /*e180*/  LDL.LU R18, [R1+0x10] ;  /* 0x0000100001127983 */ /* 0x000f680000300800 */
[----:B------:R-:W3:Y:S04]  /*e190*/  LDL.LU R19, [R1+0x14] ;  /* 0x0000140001137983 */ /* 0x000ee80000300800 */
        /* <DEDUP_REMOVED lines=59> */
[----:B------:R-:W3:Y:S01]  /*e550*/  LDL.LU R2, [R1+0x1f4] ;  /* 0x0001f40001027983 */ /* 0x000ee20000300800 */
[----:B------:R-:W-:Y:S01]  /*e560*/  FSETP.NE.AND P0, PT, R14, -R15, PT ;  /* 0x8000000f0e00720b */ /* 0x000fe20003f05000 */
[----:B------:R-:W-:Y:S01]  /*e570*/  FMUL R0, R0, UR4 ;  /* 0x0000000400007c20 */ /* 0x000fe20008400000 */
[----:B------:R-:W-:Y:S03]  /*e580*/  BSSY B0, `(.L_x_40) ;  /* 0x0000058000007945 */ /* 0x000fe60003800000 */
[-C--:B--2---:R-:W-:Y:S01]  /*e590*/  FMUL R16, R16, R0.reuse ;  /* 0x0000000010107220 */ /* 0x084fe20000400000 */
[-C--:B----4-:R-:W-:Y:S01]  /*e5a0*/  FMUL R17, R17, R0.reuse ;  /* 0x0000000011117220 */ /* 0x090fe20000400000 */
[-C--:B-----5:R-:W-:Y:S01]  /*e5b0*/  FMUL R18, R18, R0.reuse ;  /* 0x0000000012127220 */ /* 0x0a0fe20000400000 */
[-C--:B---3--:R-:W-:Y:S01]  /*e5c0*/  FMUL R19, R19, R0.reuse ;  /* 0x0000000013137220 */ /* 0x088fe20000400000 */
        /* <DEDUP_REMOVED lines=59> */
[----:B------:R-:W-:Y:S01]  /*e980*/  FMUL R81, R2, R0 ;  /* 0x0000000002517220 */ /* 0x000fe20000400000 */
[----:B------:R-:W-:Y:S06]  /*e990*/  @!P0 BRA `(.L_x_41) ;  /* 0x0000000000588947 */ /* 0x000fec0003800000 */
[----:B------:R-:W-:Y:S01]  /*e9a0*/  IADD3 R0, R6, 0x1800000, RZ ;  /* 0x0180000006007810 */ /* 0x000fe20007ffe0ff */
[----:B------:R-:W-:Y:S03]  /*e9b0*/  BSSY B1, `(.L_x_42) ;  /* 0x000000d000017945 */ /* 0x000fe60003800000 */
[----:B------:R-:W-:-:S04]  /*e9c0*/  LOP3.LUT R0, R0, 0x7f800000, RZ, 0xc0, !PT ;  /* 0x7f80000000007812 */ /* 0x000fc800078ec0ff */
[----:B------:R-:W-:-:S13]  /*e9d0*/  ISETP.GT.U32.AND P0, PT, R0, 0x1ffffff, PT ;  /* 0x01ffffff0000780c */ /* 0x000fda0003f04070 */
[----:B------:R-:W-:Y:S05]  /*e9e0*/  @P0 BRA `(.L_x_43) ;  /* 0x0000000000140947 */ /* 0x000fea0003800000 */
[----:B------:R-:W-:Y:S02]  /*e9f0*/  MOV R2, R6 ;  /* 0x0000000600027202 */ /* 0x000fe40000000f00 */
[----:B------:R-:W-:-:S07]  /*ea00*/  MOV R13, 0xea20 ;  /* 0x0000ea20000d7802 */ /* 0x000fce0000000f00 */
[----:B------:R-:W-:Y:S05]  /*ea10*/  CALL.REL.NOINC `($__internal_0_$__cuda_sm20_rcp_rn_f32_slowpath) ;  /* 0x0000004400887944 */ /* 0x000fea0003c00000 */
[----:B------:R-:W-:Y:S01]  /*ea20*/  MOV R7, R0 ;  /* 0x0000000000077202 */ /* 0x000fe20000000f00 */
[----:B------:R-:W-:Y:S06]  /*ea30*/  BRA `(.L_x_44) ;  /* 0x0000000000107947 */ /* 0x000fec0003800000 */
.L_x_43:
[----:B------:R-:W1:Y:S02]  /*ea40*/  MUFU.RCP R7, R6 ;  /* 0x0000000600077308 */ /* 0x000e640000001000 */
[----:B-1----:R-:W-:-:S04]  /*ea50*/  FFMA R0, R6, R7, -1 ;  /* 0xbf80000006007423 */ /* 0x002fc80000000007 */
[----:B------:R-:W-:-:S04]  /*ea60*/  FADD.FTZ R0, -R0, -RZ ;  /* 0x800000ff00007221 */ /* 0x000fc80000010100 */
[----:B------:R-:W-:-:S07]  /*ea70*/  FFMA R7, R7, R0, R7 ;  /* 0x0000000007077223 */ /* 0x000fce0000000007 */
.L_x_44:
[----:B------:R-:W-:Y:S05]  /*ea80*/  BSYNC B1 ;  /* 0x0000000000017941 */ /* 0x000fea0003800000 */
.L_x_42:
[----:B------:R-:W-:Y:S01]  /*ea90*/  FSETP.GEU.AND P0, PT, |R6|, 1.175494350822287508e-38, PT ;  /* 0x008000000600780b */ /* 0x000fe20003f0e200 */
[----:B------:R-:W-:-:S12]  /*eaa0*/  ULDC UR4, c[0x0][0x600] ;  /* 0x0001800000047ab9 */ /* 0x000fd80000000800 */
[----:B------:R-:W-:-:S04]  /*eab0*/  @!P0 FMUL R6, R6, 16777216 ;  /* 0x4b80000006068820 */ /* 0x000fc80000400000 */
[----:B------:R-:W1:Y:S02]  /*eac0*/  MUFU.LG2 R0, R6 ;  /* 0x0000000600007308 */ /* 0x000e640000000c00 */
[----:B-1----:R-:W-:-:S04]  /*ead0*/  @!P0 FADD R0, R0, -24 ;  /* 0xc1c0000000008421 */ /* 0x002fc80000000000 */
[----:B------:R-:W-:-:S04]  /*eae0*/  FMUL R0, R0, 0.69314718246459960938 ;  /* 0x3f31721800007820 */ /* 0x000fc80000400000 */
[----:B------:R-:W-:-:S07]  /*eaf0*/  FFMA R4, R181, UR4, R0 ;  /* 0x00000004b5047c23 */ /* 0x000fce0008000000 */
.L_x_41:
[----:B------:R-:W-:Y:S05]  /*eb00*/  BSYNC B0 ;  /* 0x0000000000007941 */ /* 0x000fea0003800000 */
.L_x_40:
[----:B------:R-:W2:Y:S01]  /*eb10*/  LDL R0, [R1+0x200] ;  /* 0x0002000001007983 */ /* 0x000ea20000100800 */
[----:B------:R-:W-:Y:S01]  /*eb20*/  R2UR UR6, R183 ;  /* 0x00000000b70672ca */ /* 0x000fe200000e0000 */
[----:B------:R-:W-:Y:S01]  /*eb30*/  ULDC.64 UR8, c[0x0][0x208] ;  /* 0x0000820000087ab9 */ /* 0x000fe20000000a00 */
[----:B------:R-:W1:Y:S02]  /*eb40*/  S2R R2, SR_TID.X ;  /* 0x0000000000027919 */ /* 0x000e640000002100 */
[C---:B-1----:R-:W-:Y:S02]  /*eb50*/  LOP3.LUT P1, RZ, R2.reuse, 0x3, RZ, 0xc0, !PT ;  /* 0x0000000302ff7812 */ /* 0x042fe4000782c0ff */
[----:B------:R-:W-:Y:S02]  /*eb60*/  LOP3.LUT R124, R2, 0x7f, RZ, 0xc0, !PT ;  /* 0x0000007f027c7812 */ /* 0x000fe400078ec0ff */
[----:B--2---:R-:W-:-:S13]  /*eb70*/  R2UR UR5, R0 ;  /* 0x00000000000572ca */ /* 0x004fda00000e0000 */
[----:B------:R-:W-:-:S06]  /*eb80*/  UIADD3 UR4, UR5, -0x1, URZ ;  /* 0xffffffff05047890 */ /* 0x000fcc000fffe03f */
[----:B------:R-:W-:Y:S01]  /*eb90*/  ISETP.NE.AND P0, PT, RZ, UR4, PT ;  /* 0x00000004ff007c0c */ /* 0x000fe2000bf05270 */
[----:B------:R-:W-:-:S03]  /*eba0*/  ULEA UR4, UR5, UR6, 0x3 ;  /* 0x0000000605047291 */ /* 0x000fc6000f8e183f */
[----:B------:R-:W-:Y:S01]  /*ebb0*/  SEL R0, RZ, 0x1, P0 ;  /* 0x00000001ff007807 */ /* 0x000fe20000000000 */
[----:B------:R-:W-:Y:S02]  /*ebc0*/  ULDC UR5, c[0x0][0x608] ;  /* 0x0001820000057ab9 */ /* 0x000fe40000000800 */
[----:B------:R-:W-:Y:S01]  /*ebd0*/  FMUL R7, R7, UR5 ;  /* 0x0000000507077c20 */ /* 0x000fe20008400000 */
[----:B------:R-:W-:-:S04]  /*ebe0*/  SHF.L.U32 R0, R0, 0x1f, RZ ;  /* 0x0000001f00007819 */ /* 0x000fc800000006ff */
[----:B------:R-:W1:Y:S02]  /*ebf0*/  SYNCS.PHASECHK.TRANS64.TRYWAIT P0, [UR4+0xb0098], R0 ;  /* 0x0b009800ff0075a7 */ /* 0x000e640008000144 */
[----:B-1----:R-:W-:Y:S05]  /*ec00*/  @!P0 BRA `(.L_x_45) ;  /* 0x00000040007c8947 */ /* 0x002fea0003800000 */
.L_x_106:
[----:B------:R-:W-:Y:S01]  /*ec10*/  R2UR UR4, R194 ;  /* 0x00000000c20472ca */ /* 0x000fe200000e0000 */
[----:B------:R-:W-:Y:S01]  /*ec20*/  BSSY B0, `(.L_x_46) ;  /* 0x0000019000007945 */ /* 0x000fe20003800000 */
[----:B------:R-:W-:-:S11]  /*ec30*/  SHF.R.U32.HI R129, RZ, 0x5, R124 ;  /* 0x00000005ff817819 */ /* 0x000fd6000001167c */
[----:B------:R-:W-:Y:S01]  /*ec40*/  USHF.L.U32 UR42, UR4, 0x6, URZ ;  /* 0x00000006042a7899 */ /* 0x000fe2000800063f */
[----:B------:R-:W-:Y:S11]  /*ec50*/  @P1 BRA `(.L_x_47) ;  /* 0x0000000000541947 */ /* 0x000ff60003800000 */
[----:B------:R-:W2:Y:S01]  /*ec60*/  S2UR UR4, SR_CTAID.Y ;  /* 0x00000000000479c3 */ /* 0x000ea20000002600 */
[----:B-1----:R-:W-:Y:S01]  /*ec70*/  SHF.R.U32.HI R0, RZ, 0x2, R2 ;  /* 0x00000002ff007819 */ /* 0x002fe20000011602 */
[----:B------:R-:W-:Y:S01]  /*ec80*/  ULDC.64 UR6, c[0x0][0x688] ;  /* 0x0001a20000067ab9 */ /* 0x000fe20000000a00 */
[----:B------:R-:W-:Y:S02]  /*ec90*/  SHF.L.U32 R3, R129, 0x4, RZ ;  /* 0x0000000481037819 */ /* 0x000fe400000006ff */
[----:B------:R-:W-:-:S03]  /*eca0*/  LOP3.LUT R0, R0, 0x7, RZ, 0xc0, !PT ;  /* 0x0000000700007812 */ /* 0x000fc600078ec0ff */
[----:B------:R-:W1:Y:S01]  /*ecb0*/  S2UR UR5, SR_CTAID.Z ;  /* 0x00000000000579c3 */ /* 0x000e620000002700 */
[----:B------:R-:W-:-:S04]  /*ecc0*/  LOP3.LUT R0, R3, 0xfffffff0, R0, 0xe2, !PT ;  /* 0xfffffff003007812 */ /* 0x000fc800078ee200 */
[----:B------:R-:W-:-:S04]  /*ecd0*/  IADD3 R3, R0, UR42, RZ ;  /* 0x0000002a00037c10 */ /* 0x000fc8000fffe0ff */
[----:B------:R-:W-:Y:S01]  /*ece0*/  IADD3 R2, R3, 0x8, RZ ;  /* 0x0000000803027810 */ /* 0x000fe20007ffe0ff */
[----:B--2---:R-:W-:-:S04]  /*ecf0*/  UIMAD UR4, UR4, UR6, UR42 ;  /* 0x00000006040472a4 */ /* 0x004fc8000f8e022a */
[----:B-1----:R-:W-:-:S03]  /*ed00*/  UIMAD UR4, UR5, UR7, UR4 ;  /* 0x00000007050472a4 */ /* 0x002fc6000f8e0204 */
[----:B------:R-:W-:Y:S02]  /*ed10*/  ULDC UR5, c[0x0][0x288] ;  /* 0x0000a20000057ab9 */ /* 0x000fe40000000800 */
[----:B------:R-:W-:Y:S02]  /*ed20*/  ISETP.GE.U32.AND P0, PT, R3, UR5, PT ;  /* 0x0000000503007c0c */ /* 0x000fe4000bf06070 */
[----:B------:R-:W-:Y:S02]  /*ed30*/  IADD3 R0, P2, R0, UR4, RZ ;  /* 0x0000000400007c10 */ /* 0x000fe4000ff5e0ff */
[----:B------:R-:W-:Y:S01]  /*ed40*/  ISETP.GE.U32.AND P1, PT, R2, UR5, PT ;  /* 0x0000000502007c0c */ /* 0x000fe2000bf26070 */
[----:B------:R-:W-:Y:S01]  /*ed50*/  ULDC.64 UR4, c[0x0][0x680] ;  /* 0x0001a00000047ab9 */ /* 0x000fe20000000a00 */
[----:B------:R-:W-:Y:S02]  /*ed60*/  IADD3.X R3, RZ, RZ, RZ, P2, !PT ;  /* 0x000000ffff037210 */ /* 0x000fe400017fe4ff */
[----:B------:R-:W-:-:S04]  /*ed70*/  LEA R2, P2, R0, UR4, 0x2 ;  /* 0x0000000400027c11 */ /* 0x000fc8000f8410ff */
[----:B------:R-:W-:-:S05]  /*ed80*/  LEA.HI.X R3, R0, UR5, R3, 0x2, P2 ;  /* 0x0000000500037c11 */ /* 0x000fca00090f1403 */
[----:B------:R2:W-:Y:S04]  /*ed90*/  @!P0 STG.E desc[UR8][R2.64], R5 ;  /* 0x0000000502008986 */ /* 0x0005e8000c101908 */
[----:B------:R2:W-:Y:S02]  /*eda0*/  @!P1 STG.E desc[UR8][R2.64+0x20], R4 ;  /* 0x0000200402009986 */ /* 0x0005e4000c101908 */
.L_x_47:
[----:B------:R-:W-:Y:S05]  /*edb0*/  BSYNC B0 ;  /* 0x0000000000007941 */ /* 0x000fea0003800000 */
.L_x_46:
[----:B------:R-:W3:Y:S01]  /*edc0*/  LDL.LU R131, [R1+0x8] ;  /* 0x0000080001837983 */ /* 0x000ee20000300800 */
[----:B------:R-:W-:-:S03]  /*edd0*/  ULDC.64 UR4, c[0x0][0x730] ;  /* 0x0001cc0000047ab9 */ /* 0x000fc60000000a00 */
[----:B------:R-:W4:Y:S04]  /*ede0*/  LDL.LU R130, [R1+0xc] ;  /* 0x00000c0001827983 */ /* 0x000f280000300800 */
[----:B------:R-:W5:Y:S04]  /*edf0*/  LDL.LU R128, [R1+0x18] ;  /* 0x0000180001807983 */ /* 0x000f680000300800 */
        /* <DEDUP_REMOVED lines=56> */
[----:B--2---:R-:W2:Y:S04]  /*f180*/  LDL.LU R5, [R1+0x1dc] ;  /* 0x0001dc0001057983 */ /* 0x004ea80000300800 */
[----:B------:R-:W2:Y:S04]  /*f190*/  LDL.LU R4, [R1+0x1e8] ;  /* 0x0001e80001047983 */ /* 0x000ea80000300800 */
[----:B-1----:R-:W2:Y:S04]  /*f1a0*/  LDL.LU R3, [R1+0x1ec] ;  /* 0x0001ec0001037983 */ /* 0x002ea80000300800 */
[----:B------:R-:W2:Y:S04]  /*f1b0*/  LDL.LU R2, [R1+0x1f8] ;  /* 0x0001f80001027983 */ /* 0x000ea80000300800 */
[----:B------:R-:W2:Y:S01]  /*f1c0*/  LDL.LU R0, [R1+0x1fc] ;  /* 0x0001fc0001007983 */ /* 0x000ea20000300800 */
[----:B------:R-:W-:-:S04]  /*f1d0*/  ISETP.NE.U32.AND P0, PT, RZ, UR4, PT ;  /* 0x00000004ff007c0c */ /* 0x000fc8000bf05070 */
[----:B------:R-:W-:Y:S01]  /*f1e0*/  ISETP.NE.AND.EX P0, PT, RZ, UR5, PT, P0 ;  /* 0x00000005ff007c0c */ /* 0x000fe2000bf05300 */
[-C--:B---3--:R-:W-:Y:S01]  /*f1f0*/  FMUL R139, R131, R7.reuse ;  /* 0x00000007838b7220 */ /* 0x088fe20000400000 */
[-C--:B----4-:R-:W-:Y:S01]  /*f200*/  FMUL R140, R130, R7.reuse ;  /* 0x00000007828c7220 */ /* 0x090fe20000400000 */
[-C--:B-----5:R-:W-:Y:S01]  /*f210*/  FMUL R135, R128, R7.reuse ;  /* 0x0000000780877220 */ /* 0x0a0fe20000400000 */
        /* <DEDUP_REMOVED lines=56> */
[-C--:B--2---:R-:W-:Y:S01]  /*f5a0*/  FMUL R144, R5, R7.reuse ;  /* 0x0000000705907220 */ /* 0x084fe20000400000 */
[-C--:B------:R-:W-:Y:S01]  /*f5b0*/  FMUL R145, R4, R7.reuse ;  /* 0x0000000704917220 */ /* 0x080fe20000400000 */
[-C--:B------:R-:W-:Y:S01]  /*f5c0*/  FMUL R146, R3, R7.reuse ;  /* 0x0000000703927220 */ /* 0x080fe20000400000 */
[-C--:B------:R-:W-:Y:S01]  /*f5d0*/  FMUL R147, R2, R7.reuse ;  /* 0x0000000702937220 */ /* 0x080fe20000400000 */
[----:B------:R-:W-:Y:S01]  /*f5e0*/  FMUL R148, R0, R7 ;  /* 0x0000000700947220 */ /* 0x000fe20000400000 */
[----:B------:R-:W-:Y:S06]  /*f5f0*/  @P0 BRA `(.L_x_48) ;  /* 0x0000000000200947 */ /* 0x000fec0003800000 */
[----:B------:R-:W-:Y:S02]  /*f600*/  ULDC.64 UR4, c[0x0][0x728] ;  /* 0x0001ca0000047ab9 */ /* 0x000fe40000000a00 */
[----:B------:R-:W-:-:S04]  /*f610*/  ISETP.NE.U32.AND P0, PT, RZ, UR4, PT ;  /* 0x00000004ff007c0c */ /* 0x000fc8000bf05070 */
[----:B------:R-:W-:-:S13]  /*f620*/  ISETP.NE.AND.EX P0, PT, RZ, UR5, PT, P0 ;  /* 0x00000005ff007c0c */ /* 0x000fda000bf05300 */
[----:B------:R-:W-:Y:S05]  /*f630*/  @!P0 BRA `(.L_x_49) ;  /* 0x00000000000c8947 */ /* 0x000fea0003800000 */
[----:B------:R-:W1:Y:S02]  /*f640*/  LDC.64 R2, c[0x0][0x728] ;  /* 0x0001ca00ff027b82 */ /* 0x000e640000000a00 */
[----:B-1----:R2:W5:Y:S01]  /*f650*/  LDG.E R149, desc[UR8][R2.64] ;  /* 0x0000000802957981 */ /* 0x002562000c1e1900 */
[----:B------:R-:W-:Y:S05]  /*f660*/  BRA `(.L_x_48) ;  /* 0x0000000000047947 */ /* 0x000fea0003800000 */
.L_x_49:
[----:B------:R-:W1:Y:S02]  /*f670*/  LDC R149, c[0x0][0x720] ;  /* 0x0001c800ff957b82 */ /* 0x000e640000000800 */
.L_x_48:
[----:B------:R-:W-:-:S04]  /*f680*/  MOV R0, RZ ;  /* 0x000000ff00007202 */ /* 0x000fc80000000f00 */
[----:B------:R-:W-:-:S13]  /*f690*/  LOP3.LUT P0, RZ, R0, 0x1bf, RZ, 0xc0, !PT ;  /* 0x000001bf00ff7812 */ /* 0x000fda000780c0ff */
[----:B------:R-:W-:Y:S05]  /*f6a0*/  @!P0 BRA `(.L_x_50) ;  /* 0x0000000000408947 */ /* 0x000fea0003800000 */
[----:B--2---:R-:W-:Y:S01]  /*f6b0*/  MOV R2, 0x0 ;  /* 0x0000000000027802 */ /* 0x004fe20000000f00 */
[----:B------:R-:W-:Y:S01]  /*f6c0*/  ULDC.64 UR4, c[0x4][0x70] ;  /* 0x01001c0000047ab9 */ /* 0x000fe20000000a00 */
[----:B------:R-:W-:Y:S01]  /*f6d0*/  ULDC.64 UR6, c[0x4][0x8] ;  /* 0x0100020000067ab9 */ /* 0x000fe20000000a00 */
[----:B------:R-:W-:Y:S02]  /*f6e0*/  MOV R4, UR4 ;  /* 0x0000000400047c02 */ /* 0x000fe40008000f00 */
[----:B------:R-:W-:Y:S01]  /*f6f0*/  MOV R5, UR5 ;  /* 0x0000000500057c02 */ /* 0x000fe20008000f00 */
[----:B------:R-:W2:Y:S01]  /*f700*/  LDC.64 R2, c[0x4][R2] ;  /* 0x0100000002027b82 */ /* 0x000ea20000000a00 */
[----:B------:R-:W-:Y:S01]  /*f710*/  ULDC.64 UR4, c[0x4][0x78] ;  /* 0x01001e0000047ab9 */ /* 0x000fe20000000a00 */
[----:B------:R-:W-:Y:S02]  /*f720*/  MOV R10, UR6 ;  /* 0x00000006000a7c02 */ /* 0x000fe40008000f00 */
[----:B------:R-:W-:-:S02]  /*f730*/  MOV R6, UR4 ;  /* 0x0000000400067c02 */ /* 0x000fc40008000f00 */
[----:B------:R-:W-:Y:S02]  /*f740*/  MOV R7, UR5 ;  /* 0x0000000500077c02 */ /* 0x000fe40008000f00 */
[----:B------:R-:W-:Y:S02]  /*f750*/  MOV R11, UR7 ;  /* 0x00000007000b7c02 */ /* 0x000fe40008000f00 */
[----:B------:R-:W-:Y:S02]  /*f760*/  MOV R8, 0x70 ;  /* 0x0000007000087802 */ /* 0x000fe40000000f00 */
[----:B------:R-:W-:Y:S02]  /*f770*/  MOV R12, 0x1 ;  /* 0x00000001000c7802 */ /* 0x000fe40000000f00 */
[----:B------:R-:W-:-:S07]  /*f780*/  MOV R13, RZ ;  /* 0x000000ff000d7202 */ /* 0x000fce0000000f00 */
[----:B------:R-:W-:-:S07]  /*f790*/  LEPC R20, `(.L_x_50) ;  /* 0x000000001014794e */ /* 0x000fce0000000000 */
[----:B-12--5:R-:W-:Y:S05]  /*f7a0*/  CALL.ABS.NOINC R2 ;  /* 0x0000000002007343 */ /* 0x026fea0003c00000 */
.L_x_50:
[----:B------:R-:W3:Y:S01]  /*f7b0*/  LDL R150, [R1+0x200] ;  /* 0x0002000001967983 */ /* 0x000ee20000100800 */
[----:B------:R-:W-:-:S13]  /*f7c0*/  R2UR UR5, R183 ;  /* 0x00000000b70572ca */ /* 0x000fda00000e0000 */
[----:B------:R-:W-:Y:S02]  /*f7d0*/  MOV R107, UR5 ;  /* 0x00000005006b7c02 */ /* 0x000fe40008000f00 */
[----:B---3--:R-:W-:-:S13]  /*f7e0*/  R2UR UR4, R150 ;  /* 0x00000000960472ca */ /* 0x008fda00000e0000 */
[----:B------:R-:W-:-:S06]  /*f7f0*/  UIADD3 UR4, UR4, -0x1, URZ ;  /* 0xffffffff04047890 */ /* 0x000fcc000fffe03f */
[----:B------:R-:W-:-:S05]  /*f800*/  MOV R0, UR4 ;  /* 0x0000000400007c02 */ /* 0x000fca0008000f00 */
[----:B------:R-:W-:-:S05]  /*f810*/  IMAD R107, R0, 0x2200, R107 ;  /* 0x00002200006b7824 */ /* 0x000fca00078e026b */
        /* <DEDUP_REMOVED lines=18> */
.L_x_51:
[----:B------:R-:W3:Y:S01]  /*f940*/  S2R R5, SR_TID.X ;  /* 0x0000000000057919 */ /* 0x000ee20000002100 */
[----:B------:R-:W-:Y:S01]  /*f950*/  ULDC.64 UR4, c[0x0][0x730] ;  /* 0x0001cc0000047ab9 */ /* 0x000fe20000000a00 */
[----:B------:R-:W-:Y:S02]  /*f960*/  IADD3 R124, R124, 0x1f, RZ ;  /* 0x0000001f7c7c7810 */ /* 0x000fe40007ffe0ff */
[----:B------:R-:W-:Y:S02]  /*f970*/  ISETP.NE.U32.AND P0, PT, RZ, UR4, PT ;  /* 0x00000004ff007c0c */ /* 0x000fe4000bf05070 */
[----:B------:R-:W-:Y:S02]  /*f980*/  ISETP.GT.U32.AND P1, PT, R124, 0x3e, PT ;  /* 0x0000003e7c00780c */ /* 0x000fe40003f24070 */
[----:B------:R-:W-:-:S13]  /*f990*/  ISETP.NE.AND.EX P0, PT, RZ, UR5, PT, P0 ;  /* 0x00000005ff007c0c */ /* 0x000fda000bf05300 */
[----:B-1---5:R-:W1:Y:S01]  /*f9a0*/  @P0 LDC R149, c[0x0][0x720] ;  /* 0x0001c800ff950b82 */ /* 0x022e620000000800 */
[C---:B---3--:R-:W-:Y:S02]  /*f9b0*/  SHF.L.U32 R0, R5.reuse, 0x5, RZ ;  /* 0x0000000505007819 */ /* 0x048fe400000006ff */
[----:B--2---:R-:W-:Y:S02]  /*f9c0*/  SHF.R.U32.HI R3, RZ, 0x1, R5 ;  /* 0x00000001ff037819 */ /* 0x004fe40000011605 */
[C---:B------:R-:W-:Y:S02]  /*f9d0*/  LOP3.LUT R2, R0.reuse, 0xc0, RZ, 0xc0, !PT ;  /* 0x000000c000027812 */ /* 0x040fe400078ec0ff */
[----:B------:R-:W-:Y:S02]  /*f9e0*/  LOP3.LUT R4, R0, 0x20, RZ, 0xc0, !PT ;  /* 0x0000002000047812 */ /* 0x000fe400078ec0ff */
[----:B------:R-:W-:Y:S02]  /*f9f0*/  LOP3.LUT R2, R2, 0x8, R3, 0xf8, !PT ;  /* 0x0000000802027812 */ /* 0x000fe400078ef803 */
[----:B------:R-:W-:-:S02]  /*fa00*/  SHF.L.U32 R3, R5, 0x2, RZ ;  /* 0x0000000205037819 */ /* 0x000fc400000006ff */
[----:B------:R-:W-:Y:S01]  /*fa10*/  LEA R4, R129, R4, 0x9 ;  /* 0x0000000481047211 */ /* 0x000fe200078e48ff */
[-C--:B-1----:R-:W-:Y:S01]  /*fa20*/  FMUL R17, R17, R149.reuse ;  /* 0x0000009511117220 */ /* 0x082fe20000400000 */
[----:B------:R-:W-:Y:S01]  /*fa30*/  LOP3.LUT R3, R2, 0x18, R3, 0x78, !PT ;  /* 0x0000001802037812 */ /* 0x000fe200078e7803 */
[-C--:B------:R-:W-:Y:S01]  /*fa40*/  FMUL R8, R22, R149.reuse ;  /* 0x0000009516087220 */ /* 0x080fe20000400000 */
[----:B------:R-:W-:Y:S01]  /*fa50*/  LOP3.LUT R0, R0, 0x100, RZ, 0xc0, !PT ;  /* 0x0000010000007812 */ /* 0x000fe200078ec0ff */
[-C--:B------:R-:W-:Y:S01]  /*fa60*/  FMUL R23, R23, R149.reuse ;  /* 0x0000009517177220 */ /* 0x080fe20000400000 */
[----:B------:R-:W-:Y:S01]  /*fa70*/  LOP3.LUT P0, RZ, R5, 0x4, RZ, 0xc0, !PT ;  /* 0x0000000405ff7812 */ /* 0x000fe2000780c0ff */
[-C--:B------:R-:W-:Y:S01]  /*fa80*/  FMUL R5, R139, R149.reuse ;  /* 0x000000958b057220 */ /* 0x080fe20000400000 */
[----:B------:R-:W-:Y:S01]  /*fa90*/  IADD3 R0, R3, R4, R0 ;  /* 0x0000000403007210 */ /* 0x000fe20007ffe000 */
[-C--:B------:R-:W-:Y:S01]  /*faa0*/  FMUL R4, R16, R149.reuse ;  /* 0x0000009510047220 */ /* 0x080fe20000400000 */
[-C--:B------:R-:W-:Y:S01]  /*fab0*/  FMUL R140, R140, R149.reuse ;  /* 0x000000958c8c7220 */ /* 0x080fe20000400000 */
[-C--:B------:R-:W-:Y:S01]  /*fac0*/  FMUL R6, R18, R149.reuse ;  /* 0x0000009512067220 */ /* 0x080fe20000400000 */
[-C--:B------:R-:W-:Y:S01]  /*fad0*/  FMUL R19, R19, R149.reuse ;  /* 0x0000009513137220 */ /* 0x080fe20000400000 */
[-C--:B------:R-:W-:Y:S01]  /*fae0*/  FMUL R7, R135, R149.reuse ;  /* 0x0000009587077220 */ /* 0x080fe20000400000 */
[----:B------:R-:W-:Y:S01]  /*faf0*/  F2FP.BF16.F32.PACK_AB R4, R17, R4 ;  /* 0x000000041104723e */ /* 0x000fe200000010ff */
[-C--:B------:R-:W-:Y:S01]  /*fb00*/  FMUL R136, R136, R149.reuse ;  /* 0x0000009588887220 */ /* 0x080fe20000400000 */
[-C--:B------:R-:W-:Y:S01]  /*fb10*/  FMUL R9, R131, R149.reuse ;  /* 0x0000009583097220 */ /* 0x080fe20000400000 */
[-C--:B------:R-:W-:Y:S01]  /*fb20*/  FMUL R132, R132, R149.reuse ;  /* 0x0000009584847220 */ /* 0x080fe20000400000 */
[-C--:B------:R-:W-:Y:S01]  /*fb30*/  FMUL R10, R24, R149.reuse ;  /* 0x00000095180a7220 */ /* 0x080fe20000400000 */
[-C--:B------:R-:W-:Y:S01]  /*fb40*/  FMUL R25, R25, R149.reuse ;  /* 0x0000009519197220 */ /* 0x080fe20000400000 */
[-C--:B------:R-:W-:Y:S01]  /*fb50*/  FMUL R11, R127, R149.reuse ;  /* 0x000000957f0b7220 */ /* 0x080fe20000400000 */
[-C--:B------:R-:W-:Y:S01]  /*fb60*/  FMUL R126, R126, R149.reuse ;  /* 0x000000957e7e7220 */ /* 0x080fe20000400000 */
[----:B------:R-:W-:Y:S01]  /*fb70*/  F2FP.BF16.F32.PACK_AB R8, R23, R8 ;  /* 0x000000081708723e */ /* 0x000fe200000010ff */
[-C--:B------:R-:W-:Y:S01]  /*fb80*/  FMUL R12, R27, R149.reuse ;  /* 0x000000951b0c7220 */ /* 0x080fe20000400000 */
[----:B------:R-:W-:Y:S01]  /*fb90*/  MOV R17, 0x10 ;  /* 0x0000001000117802 */ /* 0x000fe20000000f00 */
[----:B------:R-:W-:Y:S01]  /*fba0*/  FMUL R14, R29, R149 ;  /* 0x000000951d0e7220 */ /* 0x000fe20000400000 */
[----:B------:R-:W-:Y:S01]  /*fbb0*/  LEA R23, R0, R107, 0x1 ;  /* 0x0000006b00177211 */ /* 0x000fe200078e08ff */
[-C--:B------:R-:W-:Y:S01]  /*fbc0*/  FMUL R16, R31, R149.reuse ;  /* 0x000000951f107220 */ /* 0x080fe20000400000 */
[----:B------:R-:W-:Y:S01]  /*fbd0*/  SEL R0, R17, 0xfffffff0, !P0 ;  /* 0xfffffff011007807 */ /* 0x000fe20004000000 */
        /* <DEDUP_REMOVED lines=109> */
[----:B------:R-:W-:-:S02]  /*102b0*/  F2FP.BF16.F32.PACK_AB R5, R140, R5 ;  /* 0x000000058c05723e */ /* 0x000fc400000010ff */
[----:B------:R-:W-:Y:S02]  /*102c0*/  F2FP.BF16.F32.PACK_AB R6, R19, R6 ;  /* 0x000000061306723e */ /* 0x000fe400000010ff */
[----:B------:R-:W-:Y:S02]  /*102d0*/  F2FP.BF16.F32.PACK_AB R7, R136, R7 ;  /* 0x000000078807723e */ /* 0x000fe400000010ff */
[----:B------:R-:W-:Y:S02]  /*102e0*/  F2FP.BF16.F32.PACK_AB R9, R132, R9 ;  /* 0x000000098409723e */ /* 0x000fe400000010ff */
[----:B------:R-:W-:Y:S02]  /*102f0*/  F2FP.BF16.F32.PACK_AB R10, R25, R10 ;  /* 0x0000000a190a723e */ /* 0x000fe400000010ff */
[----:B------:R-:W-:Y:S02]  /*10300*/  F2FP.BF16.F32.PACK_AB R11, R126, R11 ;  /* 0x0000000b7e0b723e */ /* 0x000fe400000010ff */
[----:B------:R-:W-:Y:S01]  /*10310*/  IADD3 R17, R23, 0x1000, RZ ;  /* 0x0000100017117810 */ /* 0x000fe20007ffe0ff */
[----:B------:R-:W-:Y:S06]  /*10320*/  @P1 BRA `(.L_x_52) ;  /* 0x0000000000041947 */ /* 0x000fec0003800000 */
[----:B------:R-:W-:-:S04]  /*10330*/  DEPBAR.LE SB0, 0x1 ;  /* 0x000080400000791a */ /* 0x000fc80000000000 */
.L_x_52:
[----:B------:R-:W-:Y:S05]  /*10340*/  WARPSYNC.ALL ;  /* 0x0000000000007948 */ /* 0x000fea0003800000 */
[----:B------:R-:W-:Y:S01]  /*10350*/  BAR.SYNC.DEFER_BLOCKING 0x1, 0x80 ;  /* 0x0042000000007b1d */ /* 0x000fe20000010000 */
[C---:B------:R-:W-:Y:S02]  /*10360*/  LEA R20, R0.reuse, R17, 0x1 ;  /* 0x0000001100147211 */ /* 0x040fe400078e08ff */
[----:B------:R-:W-:Y:S02]  /*10370*/  LEA R0, R0, R23, 0x1 ;  /* 0x0000001700007211 */ /* 0x000fe400078e08ff */
[----:B------:R-:W-:Y:S01]  /*10380*/  F2FP.BF16.F32.PACK_AB R12, R12, R3 ;  /* 0x000000030c0c723e */ /* 0x000fe200000010ff */
[----:B------:R-:W-:Y:S01]  /*10390*/  BSSY B0, `(.L_x_53) ;  /* 0x000001c000007945 */ /* 0x000fe20003800000 */
[----:B------:R-:W-:-:S02]  /*103a0*/  F2FP.BF16.F32.PACK_AB R13, R13, R2 ;  /* 0x000000020d0d723e */ /* 0x000fc400000010ff */
[----:B------:R-:W-:Y:S02]  /*103b0*/  F2FP.BF16.F32.PACK_AB R14, R14, R21 ;  /* 0x000000150e0e723e */ /* 0x000fe400000010ff */
[----:B------:R-:W-:Y:S02]  /*103c0*/  F2FP.BF16.F32.PACK_AB R15, R15, R82 ;  /* 0x000000520f0f723e */ /* 0x000fe400000010ff */
[----:B------:R-:W-:Y:S02]  /*103d0*/  F2FP.BF16.F32.PACK_AB R16, R16, R27 ;  /* 0x0000001b1010723e */ /* 0x000fe400000010ff */
[----:B------:R-:W-:Y:S02]  /*103e0*/  F2FP.BF16.F32.PACK_AB R17, R86, R85 ;  /* 0x000000555611723e */ /* 0x000fe400000010ff */
[----:B------:R-:W-:Y:S02]  /*103f0*/  F2FP.BF16.F32.PACK_AB R18, R18, R29 ;  /* 0x0000001d1212723e */ /* 0x000fe400000010ff */
[----:B------:R-:W-:Y:S01]  /*10400*/  F2FP.BF16.F32.PACK_AB R19, R88, R87 ;  /* 0x000000575813723e */ /* 0x000fe200000010ff */
[----:B------:R1:W-:Y:S04]  /*10410*/  STSM.16.M88.4 [R23], R4 ;  /* 0x0000000417007844 */ /* 0x0003e80000000200 */
[----:B------:R1:W-:Y:S01]  /*10420*/  STSM.16.M88.4 [R0], R8 ;  /* 0x0000000800007844 */ /* 0x0003e20000000200 */
[----:B------:R-:W-:Y:S01]  /*10430*/  @!PT LDS RZ, [RZ] ;  /* 0x00000000fffff984 */ /* 0x000fe20000000800 */
[----:B------:R-:W-:Y:S01]  /*10440*/  @!PT LDS RZ, [RZ] ;  /* 0x00000000fffff984 */ /* 0x000fe20000000800 */
[----:B------:R-:W-:Y:S01]  /*10450*/  @!PT LDS RZ, [RZ] ;  /* 0x00000000fffff984 */ /* 0x000fe20000000800 */
[----:B------:R-:W-:Y:S01]  /*10460*/  @!PT LDS RZ, [RZ] ;  /* 0x00000000fffff984 */ /* 0x000fe20000000800 */
[----:B------:R2:W-:Y:S06]  /*10470*/  MEMBAR.ALL.CTA ;  /* 0x0000000000007992 */ /* 0x0005ec0000008000 */
[----:B--2---:R-:W2:Y:S02]  /*10480*/  FENCE.VIEW.ASYNC.S ;  /* 0x00000000000073c6 */ /* 0x004ea40000000000 */
[----:B--2---:R-:W-:Y:S06]  /*10490*/  BAR.SYNC.DEFER_BLOCKING 0x1, 0x80 ;  /* 0x0042000000007b1d */ /* 0x004fec0000010000 */
[----:B------:R-:W-:Y:S05]  /*104a0*/  @P1 BRA `(.L_x_54) ;  /* 0x0000000000281947 */ /* 0x000fea0003800000 */
[----:B------:R-:W-:Y:S01]  /*104b0*/  S2UR UR44, SR_CTAID.Z ;  /* 0x00000000002c79c3 */ /* 0x000fe20000002700 */
[----:B------:R-:W-:Y:S01]  /*104c0*/  ULDC.64 UR4, c[0x0][0x198] ;  /* 0x0000660000047ab9 */ /* 0x000fe20000000a00 */
[----:B------:R-:W-:Y:S01]  /*104d0*/  R2UR UR40, R107 ;  /* 0x000000006b2872ca */ /* 0x000fe200000e0000 */
[----:B------:R-:W-:Y:S01]  /*104e0*/  UIADD3 UR4, UP0, UR4, 0x670, URZ ;  /* 0x0000067004047890 */ /* 0x000fe2000ff1e03f */
[----:B------:R-:W-:-:S03]  /*104f0*/  UMOV UR41, URZ ;  /* 0x0000003f00297c82 */ /* 0x000fc60008000000 */
[----:B------:R-:W-:Y:S01]  /*10500*/  UIADD3.X UR5, URZ, UR5, URZ, UP0, !UPT ;  /* 0x000000053f057290 */ /* 0x000fe200087fe43f */
[----:B------:R-:W2:Y:S08]  /*10510*/  S2UR UR43, SR_CTAID.Y ;  /* 0x00000000002b79c3 */ /* 0x000eb00000002600 */
[----:B--2---:R2:W-:Y:S01]  /*10520*/  UTMASTG.4D [UR40], [UR4] ;  /* 0x00000028040073b5 */ /* 0x0045e20008018000 */
[----:B------:R0:W-:Y:S01]  /*10530*/  UTMACMDFLUSH ;  /* 0x00000000000079b7 */ /* 0x0001e20000000000 */
[----:B--2---:R-:W-:-:S04]  /*10540*/  DEPBAR.LE SB0, 0x1 ;  /* 0x000080400000791a */ /* 0x004fc80000000000 */
.L_x_54:
[----:B------:R-:W-:Y:S05]  /*10550*/  BSYNC B0 ;  /* 0x0000000000007941 */ /* 0x000fea0003800000 */
.L_x_53:
[----:B------:R-:W-:Y:S01]  /*10560*/  BAR.SYNC.DEFER_BLOCKING 0x1, 0x80 ;  /* 0x0042000000007b1d */ /* 0x000fe20000010000 */
[----:B-1----:R-:W-:Y:S02]  /*10570*/  F2FP.BF16.F32.PACK_AB R4, R35, R34 ;  /* 0x000000222304723e */ /* 0x002fe400000010ff */
[----:B------:R-:W-:Y:S02]  /*10580*/  F2FP.BF16.F32.PACK_AB R5, R90, R89 ;  /* 0x000000595a05723e */ /* 0x000fe400000010ff */
[----:B------:R-:W-:Y:S01]  /*10590*/  F2FP.BF16.F32.PACK_AB R6, R37, R36 ;  /* 0x000000242506723e */ /* 0x000fe200000010ff */
[----:B------:R-:W-:Y:S01]  /*105a0*/  BSSY B0, `(.L_x_55) ;  /* 0x000001c000007945 */ /* 0x000fe20003800000 */
[----:B------:R-:W-:Y:S02]  /*105b0*/  F2FP.BF16.F32.PACK_AB R7, R92, R91 ;  /* 0x0000005b5c07723e */ /* 0x000fe400000010ff */
[----:B------:R-:W-:Y:S02]  /*105c0*/  F2FP.BF16.F32.PACK_AB R8, R39, R38 ;  /* 0x000000262708723e */ /* 0x000fe400000010ff */
[----:B------:R-:W-:-:S02]  /*105d0*/  F2FP.BF16.F32.PACK_AB R9, R94, R93 ;  /* 0x0000005d5e09723e */ /* 0x000fc400000010ff */
[----:B------:R-:W-:Y:S02]  /*105e0*/  F2FP.BF16.F32.PACK_AB R10, R41, R40 ;  /* 0x00000028290a723e */ /* 0x000fe400000010ff */
[----:B------:R-:W-:Y:S01]  /*105f0*/  F2FP.BF16.F32.PACK_AB R11, R96, R95 ;  /* 0x0000005f600b723e */ /* 0x000fe200000010ff */
[----:B------:R1:W-:Y:S04]  /*10600*/  STSM.16.M88.4 [R23+0x1000], R12 ;  /* 0x0010000c17007844 */ /* 0x0003e80000000200 */
[----:B------:R1:W-:Y:S01]  /*10610*/  STSM.16.M88.4 [R0+0x1000], R16 ;  /* 0x0010001000007844 */ /* 0x0003e20000000200 */
        /* <DEDUP_REMOVED lines=9> */
[----:B------:R-:W-:Y:S01]  /*106b0*/  R2UR UR8, R107 ;  /* 0x000000006b0872ca */ /* 0x000fe200000e0000 */
[----:B------:R-:W-:Y:S01]  /*106c0*/  ULDC.64 UR4, c[0x0][0x198] ;  /* 0x0000660000047ab9 */ /* 0x000fe20000000a00 */
[----:B------:R-:W-:Y:S01]  /*106d0*/  UMOV UR9, 0x20 ;  /* 0x0000002000097882 */ /* 0x000fe20000000000 */
[----:B------:R-:W-:Y:S01]  /*106e0*/  UIADD3 UR4, UP0, UR4, 0x670, URZ ;  /* 0x0000067004047890 */ /* 0x000fe2000ff1e03f */
[----:B------:R-:W-:-:S03]  /*106f0*/  UMOV UR10, UR42 ;  /* 0x0000002a000a7c82 */ /* 0x000fc60008000000 */
[----:B------:R-:W2:Y:S01]  /*10700*/  S2UR UR11, SR_CTAID.Y ;  /* 0x00000000000b79c3 */ /* 0x000ea20000002600 */
[----:B------:R-:W-:-:S05]  /*10710*/  UIADD3.X UR5, URZ, UR5, URZ, UP0, !UPT ;  /* 0x000000053f057290 */ /* 0x000fca00087fe43f */
[----:B------:R-:W-:-:S09]  /*10720*/  UIADD3 UR8, UR8, 0x1000, URZ ;  /* 0x0000100008087890 */ /* 0x000fd2000fffe03f */
[----:B--2---:R2:W-:Y:S01]  /*10730*/  UTMASTG.4D [UR8], [UR4] ;  /* 0x00000008040073b5 */ /* 0x0045e20008018000 */
[----:B------:R0:W-:Y:S01]  /*10740*/  UTMACMDFLUSH ;  /* 0x00000000000079b7 */ /* 0x0001e20000000000 */
[----:B--2---:R-:W-:-:S04]  /*10750*/  DEPBAR.LE SB0, 0x1 ;  /* 0x000080400000791a */ /* 0x004fc80000000000 */
.L_x_56:
[----:B------:R-:W-:Y:S05]  /*10760*/  BSYNC B0 ;  /* 0x0000000000007941 */ /* 0x000fea0003800000 */
.L_x_55:
        /* <DEDUP_REMOVED lines=24> */
[----:B------:R-:W-:Y:S01]  /*108f0*/  UMOV UR9, 0x40 ;  /* 0x0000004000097882 */ /* 0x000fe20000000000 */
[----:B------:R-:W-:Y:S02]  /*10900*/  UMOV UR10, UR42 ;  /* 0x0000002a000a7c82 */ /* 0x000fe40008000000 */
[----:B------:R-:W-:Y:S01]  /*10910*/  UIADD3.X UR5, URZ, UR5, URZ, UP0, !UPT ;  /* 0x000000053f057290 */ /* 0x000fe200087fe43f */
[----:B------:R-:W2:Y:S08]  /*10920*/  S2UR UR11, SR_CTAID.Y ;  /* 0x00000000000b79c3 */ /* 0x000eb00000002600 */
[----:B--2---:R2:W-:Y:S01]  /*10930*/  UTMASTG.4D [UR8], [UR4] ;  /* 0x00000008040073b5 */ /* 0x0045e20008018000 */
[----:B------:R0:W-:Y:S01]  /*10940*/  UTMACMDFLUSH ;  /* 0x00000000000079b7 */ /* 0x0001e20000000000 */
[----:B--2---:R-:W-:-:S04]  /*10950*/  DEPBAR.LE SB0, 0x1 ;  /* 0x000080400000791a */ /* 0x004fc80000000000 */
.L_x_58:
[----:B------:R-:W-:Y:S05]  /*10960*/  BSYNC B0 ;  /* 0x0000000000007941 */ /* 0x000fea0003800000 */
.L_x_57:
        /* <DEDUP_REMOVED lines=32> */
.L_x_60:
[----:B------:R-:W-:Y:S05]  /*10b70*/  BSYNC B0 ;  /* 0x0000000000007941 */ /* 0x000fea0003800000 */
.L_x_59:
        /* <DEDUP_REMOVED lines=31> */
.L_x_62:
[----:B------:R-:W-:Y:S05]  /*10d70*/  BSYNC B0 ;  /* 0x0000000000007941 */ /* 0x000fea0003800000 */
.L_x_61:
[----:B------:R-:W-:Y:S01]  /*10d80*/  BAR.SYNC.DEFER_BLOCKING 0x1, 0x80 ;  /* 0x0042000000007b1d */ /* 0x000fe20000010000 */
[----:B------:R-:W-:Y:S02]  /*10d90*/  F2FP.BF16.F32.PACK_AB R133, R134, R133 ;  /* 0x000000858685723e */ /* 0x000fe400000010ff */
        /* <DEDUP_REMOVED lines=15> */
[----:B---3--:R-:W3:Y:S02]  /*10e90*/  FENCE.VIEW.ASYNC.S ;  /* 0x00000000000073c6 */ /* 0x008ee40000000000 */
[----:B---3--:R-:W-:Y:S06]  /*10ea0*/  BAR.SYNC.DEFER_BLOCKING 0x1, 0x80 ;  /* 0x0042000000007b1d */ /* 0x008fec0000010000 */
[----:B------:R-:W-:Y:S05]  /*10eb0*/  @P1 BRA `(.L_x_64) ;  /* 0x0000000000301947 */ /* 0x000fea0003800000 */
[----:B------:R-:W-:Y:S01]  /*10ec0*/  S2UR UR12, SR_CTAID.Z ;  /* 0x00000000000c79c3 */ /* 0x000fe20000002700 */
[----:B------:R-:W-:Y:S01]  /*10ed0*/  R2UR UR8, R107 ;  /* 0x000000006b0872ca */ /* 0x000fe200000e0000 */
[----:B------:R-:W-:Y:S01]  /*10ee0*/  ULDC.64 UR4, c[0x0][0x198] ;  /* 0x0000660000047ab9 */ /* 0x000fe20000000a00 */
[----:B------:R-:W-:Y:S01]  /*10ef0*/  UMOV UR9, 0xa0 ;  /* 0x000000a000097882 */ /* 0x000fe20000000000 */
[----:B------:R-:W-:Y:S01]  /*10f00*/  UIADD3 UR4, UP0, UR4, 0x670, URZ ;  /* 0x0000067004047890 */ /* 0x000fe2000ff1e03f */
[----:B------:R-:W-:-:S03]  /*10f10*/  UMOV UR10, UR42 ;  /* 0x0000002a000a7c82 */ /* 0x000fc60008000000 */
[----:B------:R-:W3:Y:S01]  /*10f20*/  S2UR UR11, SR_CTAID.Y ;  /* 0x00000000000b79c3 */ /* 0x000ee20000002600 */
[----:B------:R-:W-:-:S05]  /*10f30*/  UIADD3.X UR5, URZ, UR5, URZ, UP0, !UPT ;  /* 0x000000053f057290 */ /* 0x000fca00087fe43f */
[----:B------:R-:W-:-:S09]  /*10f40*/  UIADD3 UR8, UR8, 0x1000, URZ ;  /* 0x0000100008087890 */ /* 0x000fd2000fffe03f */
[----:B---3--:R3:W-:Y:S01]  /*10f50*/  UTMASTG.4D [UR8], [UR4] ;  /* 0x00000008040073b5 */ /* 0x0087e20008018000 */
[----:B------:R0:W-:Y:S01]  /*10f60*/  UTMACMDFLUSH ;  /* 0x00000000000079b7 */ /* 0x0001e20000000000 */
[----:B---3--:R-:W-:-:S04]  /*10f70*/  DEPBAR.LE SB0, 0x1 ;  /* 0x000080400000791a */ /* 0x008fc80000000000 */
.L_x_64:
[----:B------:R-:W-:Y:S05]  /*10f80*/  BSYNC B0 ;  /* 0x0000000000007941 */ /* 0x000fea0003800000 */
.L_x_63:
        /* <DEDUP_REMOVED lines=17> */
[----:B----4-:R-:W4:Y:S02]  /*110a0*/  FENCE.VIEW.ASYNC.S ;  /* 0x00000000000073c6 */ /* 0x010f240000000000 */
[----:B----4-:R-:W-:Y:S06]  /*110b0*/  BAR.SYNC.DEFER_BLOCKING 0x1, 0x80 ;  /* 0x0042000000007b1d */ /* 0x010fec0000010000 */
        /* <DEDUP_REMOVED lines=8> */
[----:B------:R-:W4:Y:S08]  /*11140*/  S2UR UR11, SR_CTAID.Y ;  /* 0x00000000000b79c3 */ /* 0x000f300000002600 */
[----:B----4-:R4:W-:Y:S01]  /*11150*/  UTMASTG.4D [UR8], [UR4] ;  /* 0x00000008040073b5 */ /* 0x0109e20008018000 */
[----:B------:R0:W-:Y:S01]  /*11160*/  UTMACMDFLUSH ;  /* 0x00000000000079b7 */ /* 0x0001e20000000000 */
[----:B----4-:R-:W-:-:S04]  /*11170*/  DEPBAR.LE SB0, 0x1 ;  /* 0x000080400000791a */ /* 0x010fc80000000000 */
.L_x_66:
[----:B------:R-:W-:Y:S05]  /*11180*/  BSYNC B0 ;  /* 0x0000000000007941 */ /* 0x000fea0003800000 */
.L_x_65:
[----:B------:R-:W-:Y:S06]  /*11190*/  BAR.SYNC.DEFER_BLOCKING 0x1, 0x80 ;  /* 0x0042000000007b1d */ /* 0x000fec0000010000 */
[----:B------:R-:W-:Y:S01]  /*111a0*/  BSSY B0, `(.L_x_67) ;  /* 0x0000016000007945 */ /* 0x000fe20003800000 */
[----:B------:R4:W-:Y:S04]  /*111b0*/  STSM.16.M88.4 [R23+0x1000], R140 ;  /* 0x0010008c17007844 */ /* 0x0009e80000000200 */
[----:B------:R4:W-:Y:S01]  /*111c0*/  STSM.16.M88.4 [R20], R144 ;  /* 0x0000009014007844 */ /* 0x0009e20000000200 */
[----:B------:R-:W-:Y:S01]  /*111d0*/  @!PT LDS RZ, [RZ] ;  /* 0x00000000fffff984 */ /* 0x000fe20000000800 */
[----:B------:R-:W-:Y:S01]  /*111e0*/  @!PT LDS RZ, [RZ] ;  /* 0x00000000fffff984 */ /* 0x000fe20000000800 */
[----:B------:R-:W-:Y:S01]  /*111f0*/  @!PT LDS RZ, [RZ] ;  /* 0x00000000fffff984 */ /* 0x000fe20000000800 */
[----:B------:R-:W-:Y:S01]  /*11200*/  @!PT LDS RZ, [RZ] ;  /* 0x00000000fffff984 */ /* 0x000fe20000000800 */
[----:B------:R5:W-:Y:S06]  /*11210*/  MEMBAR.ALL.CTA ;  /* 0x0000000000007992 */ /* 0x000bec0000008000 */
[----:B-----5:R-:W5:Y:S02]  /*11220*/  FENCE.VIEW.ASYNC.S ;  /* 0x00000000000073c6 */ /* 0x020f640000000000 */
[----:B-----5:R-:W-:Y:S06]  /*11230*/  BAR.SYNC.DEFER_BLOCKING 0x1, 0x80 ;  /* 0x0042000000007b1d */ /* 0x020fec0000010000 */
[----:B------:R-:W-:Y:S05]  /*11240*/  @P1 BRA `(.L_x_68) ;  /* 0x00000000002c1947 */ /* 0x000fea0003800000 */
[----:B------:R-:W-:Y:S01]  /*11250*/  S2UR UR12, SR_CTAID.Z ;  /* 0x00000000000c79c3 */ /* 0x000fe20000002700 */
[----:B------:R-:W-:Y:S01]  /*11260*/  R2UR UR8, R107 ;  /* 0x000000006b0872ca */ /* 0x000fe200000e0000 */
[----:B------:R-:W-:Y:S01]  /*11270*/  ULDC.64 UR4, c[0x0][0x198] ;  /* 0x0000660000047ab9 */ /* 0x000fe20000000a00 */
[----:B------:R-:W-:Y:S01]  /*11280*/  UMOV UR9, 0xe0 ;  /* 0x000000e000097882 */ /* 0x000fe20000000000 */
[----:B------:R-:W-:Y:S01]  /*11290*/  UIADD3 UR4, UP0, UR4, 0x670, URZ ;  /* 0x0000067004047890 */ /* 0x000fe2000ff1e03f */
[----:B------:R-:W-:-:S03]  /*112a0*/  UMOV UR10, UR42 ;  /* 0x0000002a000a7c82 */ /* 0x000fc60008000000 */
[----:B------:R-:W5:Y:S01]  /*112b0*/  S2UR UR11, SR_CTAID.Y ;  /* 0x00000000000b79c3 */ /* 0x000f620000002600 */
[----:B------:R-:W-:-:S05]  /*112c0*/  UIADD3.X UR5, URZ, UR5, URZ, UP0, !UPT ;  /* 0x000000053f057290 */ /* 0x000fca00087fe43f */
[----:B------:R-:W-:-:S09]  /*112d0*/  UIADD3 UR8, UR8, 0x1000, URZ ;  /* 0x0000100008087890 */ /* 0x000fd2000fffe03f */
[----:B-----5:R1:W-:Y:S02]  /*112e0*/  UTMASTG.4D [UR8], [UR4] ;  /* 0x00000008040073b5 */ /* 0x0203e40008018000 */
[----:B-1----:R0:W-:Y:S02]  /*112f0*/  UTMACMDFLUSH ;  /* 0x00000000000079b7 */ /* 0x0021e40000000000 */
.L_x_68:
[----:B------:R-:W-:Y:S05]  /*11300*/  BSYNC B0 ;  /* 0x0000000000007941 */ /* 0x000fea0003800000 */
.L_x_67:
[----:B------:R-:W-:Y:S01]  /*11310*/  R2UR UR4, R150 ;  /* 0x00000000960472ca */ /* 0x000fe200000e0000 */
[----:B------:R-:W-:-:S04]  /*11320*/  DEPBAR.LE SB0, 0x0 ;  /* 0x000080000000791a */ /* 0x000fc80000000000 */
[----:B------:R-:W-:-:S08]  /*11330*/  R2UR UR5, R183 ;  /* 0x00000000b70572ca */ /* 0x000fd000000e0000 */
[----:B------:R-:W-:-:S04]  /*11340*/  UIADD3 UR4, UR4, -0x1, URZ ;  /* 0xffffffff04047890 */ /* 0x000fc8000fffe03f */
[----:B------:R-:W-:-:S04]  /*11350*/  USHF.L.U32 UR4, UR4, 0x3, URZ ;  /* 0x0000000304047899 */ /* 0x000fc8000800063f */
[----:B------:R-:W-:-:S04]  /*11360*/  ULOP3.LUT UR4, UR4, 0x8, URZ, 0xe2, !UPT ;  /* 0x0000000804047892 */ /* 0x000fc8000f8ee23f */
[----:B------:R-:W-:-:S06]  /*11370*/  ULOP3.LUT UR4, UR4, 0x18, URZ, 0x3c, !UPT ;  /* 0x0000001804047892 */ /* 0x000fcc000f8e3c3f */
[----:B-1-3--:R-:W-:-:S04]  /*11380*/  MOV R0, UR4 ;  /* 0x0000000400007c02 */ /* 0x00afc80008000f00 */
[----:B------:R-:W-:Y:S01]  /*11390*/  SYNCS.ARRIVE.TRANS64.A1T0 RZ, [R0+UR5+0xb0090], RZ ;  /* 0x0b0090ff00ff79a7 */ /* 0x000fe20008100005 */
[----:B------:R-:W-:Y:S05]  /*113a0*/  EXIT ;  /* 0x000000000000794d */ /* 0x000fea0003800000 */
.L_x_6:
[----:B------:R-:W-:-:S08]  /*113b0*/  UISETP.NE.AND UP0, UPT, UR6, 0x1, UPT ;  /* 0x000000010600788c */ /* 0x000fd0000bf05270 */
[----:B------:R-:W1:-:S00]  /*113c0*/  USETMAXREG.DEALLOC.CTAPOOL 0x18 ;  /* 0x00000018000079c8 */ /* 0x000e4000080e0500 */
[----:B------:R-:W-:-:S13]  /*113d0*/  PLOP3.LUT P0, PT, PT, PT, UP0, 0x80, 0x0 ;  /* 0x000000000000781c */ /* 0x000fda0003f0f008 */
[----:B------:R-:W-:Y:S05]  /*113e0*/  @P0 EXIT ;  /* 0x000000000000094d */ /* 0x000fea0003800000 */
[----:B------:R-:W2:Y:S01]  /*113f0*/  S2UR UR11, SR_CTAID.X ;  /* 0x00000000000b79c3 */ /* 0x000ea20000002500 */
[----:B------:R-:W-:Y:S01]  /*11400*/  ELECT P3, URZ, PT ;  /* 0x00000000003f782f */ /* 0x000fe20003860000 */
[----:B------:R-:W-:Y:S01]  /*11410*/  BSSY B0, `(.L_x_69) ;  /* 0x000003c000007945 */ /* 0x000fe20003800000 */
[----:B-1----:R-:W-:Y:S02]  /*11420*/  MOV R0, RZ ;  /* 0x000000ff00007202 */ /* 0x002fe40000000f00 */
[----:B------:R-:W-:Y:S02]  /*11430*/  MOV R7, RZ ;  /* 0x000000ff00077202 */ /* 0x000fe40000000f00 */
[----:B------:R-:W-:Y:S01]  /*11440*/  MOV R3, RZ ;  /* 0x000000ff00037202 */ /* 0x000fe20000000f00 */
[----:B------:R-:W1:Y:S08]  /*11450*/  S2UR UR44, SR_CTAID.Y ;  /* 0x00000000002c79c3 */ /* 0x000e700000002600 */
[----:B------:R-:W3:Y:S01]  /*11460*/  S2UR UR45, SR_CTAID.Z ;  /* 0x00000000002d79c3 */ /* 0x000ee20000002700 */
[----:B--2---:R-:W-:Y:S01]  /*11470*/  USHF.L.U32 UR11, UR11, 0x7, URZ ;  /* 0x000000070b0b7899 */ /* 0x004fe2000800063f */
[----:B------:R-:W-:Y:S11]  /*11480*/  @!P3 BRA `(.L_x_70) ;  /* 0x0000000000d0b947 */ /* 0x000ff60003800000 */
[----:B------:R-:W2:Y:S01]  /*11490*/  S2R R3, SR_CgaCtaId ;  /* 0x0000000000037919 */ /* 0x000ea20000008800 */
[----:B------:R-:W-:Y:S02]  /*114a0*/  MOV R2, 0x400 ;  /* 0x0000040000027802 */ /* 0x000fe40000000f00 */
[----:B------:R-:W-:Y:S02]  /*114b0*/  MOV R4, 0x1 ;  /* 0x0000000100047802 */ /* 0x000fe40000000f00 */
[----:B--2---:R-:W-:Y:S02]  /*114c0*/  LEA R3, R3, R2, 0x18 ;  /* 0x0000000203037211 */ /* 0x004fe400078ec0ff */
[----:B------:R-:W-:-:S04]  /*114d0*/  SHF.L.U32 R2, R4, 0x1f, RZ ;  /* 0x0000001f04027819 */ /* 0x000fc800000006ff */
[----:B------:R-:W2:Y:S02]  /*114e0*/  SYNCS.PHASECHK.TRANS64.TRYWAIT P0, [R3+URZ+0xb0060], R2 ;  /* 0x0b006002030075a7 */ /* 0x000ea4000800017f */
[----:B--2---:R-:W-:Y:S05]  /*114f0*/  @!P0 BRA `(.L_x_71) ;  /* 0x0000001800588947 */ /* 0x004fea0003800000 */
.L_x_107:
[----:B------:R-:W-:Y:S01]  /*11500*/  ULOP3.LUT UR4, UR7, 0x2, URZ, 0xfc, !UPT ;  /* 0x0000000207047892 */ /* 0x000fe2000f8efc3f */
[----:B--2---:R-:W-:-:S03]  /*11510*/  @P2 MOV R2, 0x8000 ;  /* 0x0000800000022802 */ /* 0x004fc60000000f00 */
[----:B------:R-:W-:Y:S01]  /*11520*/  UPRMT UR4, UR4, 0x9910, URZ ;  /* 0x0000991004047896 */ /* 0x000fe2000800003f */
[----:B------:R2:W-:Y:S03]  /*11530*/  @P2 SYNCS.ARRIVE.TRANS64 RZ, [R3+URZ+0xb0050], R2 ;  /* 0x0b00500203ff29a7 */ /* 0x0005e6000800003f */
[----:B------:R-:W-:-:S06]  /*11540*/  UISETP.NE.AND UP0, UPT, UR4, 0x2, UPT ;  /* 0x000000020400788c */ /* 0x000fcc000bf05270 */
[----:B------:R-:W-:-:S13]  /*11550*/  PLOP3.LUT P0, PT, PT, PT, UP0, 0x80, 0x0 ;  /* 0x000000000000781c */ /* 0x000fda0003f0f008 */
[----:B--2---:R-:W-:Y:S05]  /*11560*/  @P0 BRA `(.L_x_72) ;  /* 0x0000000000040947 */ /* 0x004fea0003800000 */
[----:B-1-3--:R-:W-:Y:S01]  /*11570*/  BPT.TRAP 0x1 ;  /* 0x000000040000795c */ /* 0x00afe20000300000 */
.L_x_72:
[----:B------:R-:W-:-:S04]  /*11580*/  LOP3.LUT P0, RZ, R6, 0x1f, RZ, 0xc0, !PT ;  /* 0x0000001f06ff7812 */ /* 0x000fc8000780c0ff */
[----:B------:R-:W-:-:S13]  /*11590*/  PLOP3.LUT P0, PT, P0, P2, PT, 0x2a, 0x0 ;  /* 0x000000000000781c */ /* 0x000fda0000704572 */
[----:B------:R-:W-:Y:S05]  /*115a0*/  @P0 BRA `(.L_x_73) ;  /* 0x0000000000040947 */ /* 0x000fea0003800000 */
[----:B-1-3--:R-:W-:Y:S01]  /*115b0*/  BPT.TRAP 0x1 ;  /* 0x000000040000795c */ /* 0x00afe20000300000 */
.L_x_73:
[----:B------:R-:W-:Y:S01]  /*115c0*/  R2UR UR8, R3 ;  /* 0x00000000030872ca */ /* 0x000fe200000e0000 */
[----:B------:R-:W-:Y:S01]  /*115d0*/  ULDC.64 UR4, c[0x0][0x198] ;  /* 0x0000660000047ab9 */ /* 0x000fe20000000a00 */
[----:B------:R-:W-:Y:S01]  /*115e0*/  UMOV UR14, 0x0 ;  /* 0x00000000000e7882 */ /* 0x000fe20000000000 */
[----:B------:R-:W-:Y:S01]  /*115f0*/  UIADD3 UR4, UP0, UR4, 0xf0, URZ ;  /* 0x000000f004047890 */ /* 0x000fe2000ff1e03f */
[----:B------:R-:W-:Y:S01]  /*11600*/  MOV R7, 0x40 ;  /* 0x0000004000077802 */ /* 0x000fe20000000f00 */
[----:B------:R-:W-:Y:S01]  /*11610*/  UMOV UR15, 0x10000000 ;  /* 0x10000000000f7882 */ /* 0x000fe20000000000 */
[----:B------:R-:W-:Y:S01]  /*11620*/  UMOV UR10, URZ ;  /* 0x0000003f000a7c82 */ /* 0x000fe20008000000 */
[----:B------:R-:W-:Y:S01]  /*11630*/  UIADD3.X UR5, URZ, UR5, URZ, UP0, !UPT ;  /* 0x000000053f057290 */ /* 0x000fe200087fe43f */
[----:B------:R-:W-:Y:S01]  /*11640*/  MOV R3, 0x1 ;  /* 0x0000000100037802 */ /* 0x000fe20000000f00 */
[----:B-1----:R-:W-:Y:S01]  /*11650*/  UMOV UR12, UR44 ;  /* 0x0000002c000c7c82 */ /* 0x002fe20008000000 */
[----:B---3--:R-:W-:Y:S01]  /*11660*/  UMOV UR13, UR45 ;  /* 0x0000002d000d7c82 */ /* 0x008fe20008000000 */
[----:B------:R-:W-:Y:S01]  /*11670*/  UMOV UR26, 0x40 ;  /* 0x00000040001a7882 */ /* 0x000fe20000000000 */
[----:B------:R-:W-:Y:S01]  /*11680*/  UMOV UR27, UR11 ;  /* 0x0000000b001b7c82 */ /* 0x000fe20008000000 */
[----:B------:R-:W-:-:S02]  /*11690*/  UIADD3 UR9, UR8, 0xb0050, URZ ;  /* 0x000b005008097890 */ /* 0x000fc4000fffe03f */
[----:B------:R-:W-:Y:S02]  /*116a0*/  UIADD3 UR24, UR8, 0x2000, URZ ;  /* 0x0000200008187890 */ /* 0x000fe4000fffe03f */
[----:B------:R-:W-:Y:S02]  /*116b0*/  UIADD3 UR16, UR8, 0x4000, URZ ;  /* 0x0000400008107890 */ /* 0x000fe4000fffe03f */
[----:B------:R-:W-:Y:S01]  /*116c0*/  UIADD3 UR40, UR8, 0x6000, URZ ;  /* 0x0000600008287890 */ /* 0x000fe2000fffe03f */
[----:B------:R-:W-:Y:S01]  /*116d0*/  UMOV UR28, UR44 ;  /* 0x0000002c001c7c82 */ /* 0x000fe20008000000 */
[----:B------:R-:W-:Y:S01]  /*116e0*/  UMOV UR29, UR45 ;  /* 0x0000002d001d7c82 */ /* 0x000fe20008000000 */
[----:B------:R-:W-:Y:S01]  /*116f0*/  UMOV UR25, UR9 ;  /* 0x0000000900197c82 */ /* 0x000fe20008000000 */
[----:B------:R-:W-:Y:S01]  /*11700*/  UMOV UR18, 0x80 ;  /* 0x0000008000127882 */ /* 0x000fe20000000000 */
[----:B------:R-:W-:Y:S01]  /*11710*/  UMOV UR19, UR11 ;  /* 0x0000000b00137c82 */ /* 0x000fe20008000000 */
[----:B------:R-:W-:Y:S01]  /*11720*/  UMOV UR20, UR44 ;  /* 0x0000002c00147c82 */ /* 0x000fe20008000000 */
[----:B------:R2:W-:Y:S01]  /*11730*/  UTMALDG.4D [UR8], [UR4], desc[UR14] ;  /* 0x00000e08040075b4 */ /* 0x0005e20008019000 */
[----:B------:R-:W-:Y:S01]  /*11740*/  UMOV UR21, UR45 ;  /* 0x0000002d00157c82 */ /* 0x000fe20008000000 */
[----:B------:R-:W-:Y:S01]  /*11750*/  UMOV UR17, UR9 ;  /* 0x0000000900117c82 */ /* 0x000fe20008000000 */
[----:B------:R-:W-:Y:S01]  /*11760*/  UMOV UR42, 0xc0 ;  /* 0x000000c0002a7882 */ /* 0x000fe20000000000 */
[----:B------:R-:W-:Y:S01]  /*11770*/  UMOV UR43, UR11 ;  /* 0x0000000b002b7c82 */ /* 0x000fe20008000000 */
[----:B------:R-:W-:Y:S01]  /*11780*/  UMOV UR41, UR9 ;  /* 0x0000000900297c82 */ /* 0x000fe20008000000 */
[----:B------:R2:W-:Y:S01]  /*11790*/  UTMALDG.4D [UR24], [UR4], desc[UR14] ;  /* 0x00000e18040075b4 */ /* 0x0005e20008019000 */
[----:B------:R2:W-:Y:S01]  /*117a0*/  UTMALDG.4D [UR16], [UR4], desc[UR14] ;  /* 0x00000e10040075b4 */ /* 0x0005e20008019000 */
[----:B------:R2:W-:Y:S02]  /*117b0*/  UTMALDG.4D [UR40], [UR4], desc[UR14] ;  /* 0x00000e28040075b4 */ /* 0x0005e40008019000 */
[----:B--2---:R-:W-:Y:S01]  /*117c0*/  NOP ;  /* 0x0000000000007918 */ /* 0x004fe20000000000 */
.L_x_70:
[----:B-1-3--:R-:W-:Y:S05]  /*117d0*/  BSYNC B0 ;  /* 0x0000000000007941 */ /* 0x00afea0003800000 */
.L_x_69:
[----:B------:R-:W1:Y:S01]  /*117e0*/  LDC R2, c[0x0][0x28c] ;  /* 0x0000a300ff027b82 */ /* 0x000e620000000800 */
[----:B------:R-:W-:Y:S01]  /*117f0*/  BSSY B0, `(.L_x_74) ;  /* 0x0000038000007945 */ /* 0x000fe20003800000 */
[----:B-1----:R-:W-:-:S13]  /*11800*/  ISETP.GT.AND P4, PT, R2, RZ, P3 ;  /* 0x000000ff0200720c */ /* 0x002fda0001f84270 */
[----:B------:R-:W-:Y:S05]  /*11810*/  @!P4 BRA `(.L_x_75) ;  /* 0x0000000000d4c947 */ /* 0x000fea0003800000 */
[----:B------:R-:W1:Y:S01]  /*11820*/  S2R R5, SR_CgaCtaId ;  /* 0x0000000000057919 */ /* 0x000e620000008800 */
[----:B------:R-:W-:-:S04]  /*11830*/  MOV R0, 0x400 ;  /* 0x0000040000007802 */ /* 0x000fc80000000f00 */
[----:B-1----:R-:W-:Y:S02]  /*11840*/  LEA R5, R5, R0, 0x18 ;  /* 0x0000000005057211 */ /* 0x002fe400078ec0ff */
[----:B------:R-:W-:-:S04]  /*11850*/  MOV R0, 0x1 ;  /* 0x0000000100007802 */ /* 0x000fc80000000f00 */
[----:B------:R-:W-:-:S04]  /*11860*/  SHF.L.U32 R0, R0, 0x1f, RZ ;  /* 0x0000001f00007819 */ /* 0x000fc800000006ff */
[----:B------:R-:W1:Y:S02]  /*11870*/  SYNCS.PHASECHK.TRANS64.TRYWAIT P0, [R5+URZ+0xb0028], R0 ;  /* 0x0b002800050075a7 */ /* 0x000e64000800017f */
[----:B-1----:R-:W-:Y:S05]  /*11880*/  @!P0 BRA `(.L_x_76) ;  /* 0x0000001400888947 */ /* 0x002fea0003800000 */
.L_x_108:
[----:B------:R-:W-:Y:S01]  /*11890*/  ULOP3.LUT UR4, UR7, 0x2, URZ, 0xfc, !UPT ;  /* 0x0000000207047892 */ /* 0x000fe2000f8efc3f */
[----:B-1----:R-:W-:-:S03]  /*118a0*/  @P2 MOV R0, 0x20000 ;  /* 0x0002000000002802 */ /* 0x002fc60000000f00 */
[----:B------:R-:W-:Y:S01]  /*118b0*/  UPRMT UR4, UR4, 0x9910, URZ ;  /* 0x0000991004047896 */ /* 0x000fe2000800003f */
[----:B------:R1:W-:Y:S03]  /*118c0*/  @P2 SYNCS.ARRIVE.TRANS64 RZ, [R5+URZ+0xb0000], R0 ;  /* 0x0b00000005ff29a7 */ /* 0x0003e6000800003f */
[----:B------:R-:W-:-:S06]  /*118d0*/  UISETP.NE.AND UP0, UPT, UR4, 0x2, UPT ;  /* 0x000000020400788c */ /* 0x000fcc000bf05270 */
[----:B------:R-:W-:-:S13]  /*118e0*/  PLOP3.LUT P0, PT, PT, PT, UP0, 0x80, 0x0 ;  /* 0x000000000000781c */ /* 0x000fda0003f0f008 */
[----:B-1----:R-:W-:Y:S05]  /*118f0*/  @P0 BRA `(.L_x_77) ;  /* 0x0000000000040947 */ /* 0x002fea0003800000 */
[----:B------:R-:W-:Y:S01]  /*11900*/  BPT.TRAP 0x1 ;  /* 0x000000040000795c */ /* 0x000fe20000300000 */
.L_x_77:
[----:B------:R-:W-:-:S04]  /*11910*/  LOP3.LUT P0, RZ, R6, 0x1f, RZ, 0xc0, !PT ;  /* 0x0000001f06ff7812 */ /* 0x000fc8000780c0ff */
[----:B------:R-:W-:-:S13]  /*11920*/  PLOP3.LUT P0, PT, P0, P2, PT, 0x2a, 0x0 ;  /* 0x000000000000781c */ /* 0x000fda0000704572 */
[----:B------:R-:W-:Y:S05]  /*11930*/  @P0 BRA `(.L_x_78) ;  /* 0x0000000000040947 */ /* 0x000fea0003800000 */
[----:B------:R-:W-:Y:S01]  /*11940*/  BPT.TRAP 0x1 ;  /* 0x000000040000795c */ /* 0x000fe20000300000 */
.L_x_78:
[----:B------:R-:W-:Y:S01]  /*11950*/  R2UR UR40, R5 ;  /* 0x00000000052872ca */ /* 0x000fe200000e0000 */
[----:B------:R-:W-:Y:S01]  /*11960*/  ULDC.64 UR4, c[0x0][0x198] ;  /* 0x0000660000047ab9 */ /* 0x000fe20000000a00 */
[----:B------:R-:W-:Y:S01]  /*11970*/  UMOV UR19, URZ ;  /* 0x0000003f00137c82 */ /* 0x000fe20008000000 */
[----:B------:R-:W-:Y:S01]  /*11980*/  UIADD3 UR4, UP0, UR4, 0x1f0, URZ ;  /* 0x000001f004047890 */ /* 0x000fe2000ff1e03f */
[----:B------:R-:W-:Y:S01]  /*11990*/  MOV R0, 0x1 ;  /* 0x0000000100007802 */ /* 0x000fe20000000f00 */
[----:B------:R-:W-:Y:S01]  /*119a0*/  UMOV UR8, 0x0 ;  /* 0x0000000000087882 */ /* 0x000fe20000000000 */
[----:B------:R-:W-:Y:S01]  /*119b0*/  UMOV UR9, 0x10000000 ;  /* 0x1000000000097882 */ /* 0x000fe20000000000 */
[----:B------:R-:W-:Y:S01]  /*119c0*/  UIADD3.X UR5, URZ, UR5, URZ, UP0, !UPT ;  /* 0x000000053f057290 */ /* 0x000fe200087fe43f */
[----:B------:R-:W-:Y:S01]  /*119d0*/  UMOV UR18, URZ ;  /* 0x0000003f00127c82 */ /* 0x000fe20008000000 */
[----:B------:R-:W-:Y:S01]  /*119e0*/  UMOV UR20, UR44 ;  /* 0x0000002c00147c82 */ /* 0x000fe20008000000 */
[----:B------:R-:W-:Y:S01]  /*119f0*/  UMOV UR21, UR45 ;  /* 0x0000002d00157c82 */ /* 0x000fe20008000000 */
[----:B------:R-:W-:-:S02]  /*11a00*/  UMOV UR34, 0x40 ;  /* 0x0000004000227882 */ /* 0x000fc40000000000 */
[----:B------:R-:W-:Y:S02]  /*11a10*/  UIADD3 UR16, UR40, 0x10000, URZ ;  /* 0x0001000028107890 */ /* 0x000fe4000fffe03f */
[----:B------:R-:W-:Y:S02]  /*11a20*/  UIADD3 UR17, UR40, 0xb0000, URZ ;  /* 0x000b000028117890 */ /* 0x000fe4000fffe03f */
[----:B------:R-:W-:Y:S02]  /*11a30*/  UIADD3 UR32, UR40, 0x18000, URZ ;  /* 0x0001800028207890 */ /* 0x000fe4000fffe03f */
[----:B------:R-:W-:Y:S02]  /*11a40*/  UIADD3 UR24, UR40, 0x20000, URZ ;  /* 0x0002000028187890 */ /* 0x000fe4000fffe03f */
[----:B------:R-:W-:Y:S01]  /*11a50*/  UIADD3 UR40, UR40, 0x28000, URZ ;  /* 0x0002800028287890 */ /* 0x000fe2000fffe03f */
[----:B------:R-:W-:Y:S01]  /*11a60*/  UMOV UR36, UR44 ;  /* 0x0000002c00247c82 */ /* 0x000fe20008000000 */
        /* <DEDUP_REMOVED lines=15> */
[----:B-1----:R-:W-:Y:S01]  /*11b60*/  NOP ;  /* 0x0000000000007918 */ /* 0x002fe20000000000 */
.L_x_75:
[----:B------:R-:W-:Y:S05]  /*11b70*/  BSYNC B0 ;  /* 0x0000000000007941 */ /* 0x000fea0003800000 */
.L_x_74:
[----:B------:R-:W-:Y:S04]  /*11b80*/  BSSY B0, `(.L_x_79) ;  /* 0x000003a000007945 */ /* 0x000fe80003800000 */
[----:B------:R-:W-:Y:S05]  /*11b90*/  @!P3 BRA `(.L_x_80) ;  /* 0x0000000000e0b947 */ /* 0x000fea0003800000 */
[----:B------:R-:W1:Y:S01]  /*11ba0*/  S2R R5, SR_CgaCtaId ;  /* 0x0000000000057919 */ /* 0x000e620000008800 */
[----:B------:R-:W-:-:S04]  /*11bb0*/  MOV R4, 0x400 ;  /* 0x0000040000047802 */ /* 0x000fc80000000f00 */
[----:B-1----:R-:W-:Y:S02]  /*11bc0*/  LEA R8, R5, R4, 0x18 ;  /* 0x0000000405087211 */ /* 0x002fe400078ec0ff */
[----:B------:R-:W-:Y:S02]  /*11bd0*/  MOV R5, 0x1 ;  /* 0x0000000100057802 */ /* 0x000fe40000000f00 */
[----:B------:R-:W-:Y:S02]  /*11be0*/  LEA R4, R3, R8, 0x3 ;  /* 0x0000000803047211 */ /* 0x000fe400078e18ff */
[----:B------:R-:W-:-:S04]  /*11bf0*/  SHF.L.U32 R5, R5, 0x1f, RZ ;  /* 0x0000001f05057819 */ /* 0x000fc800000006ff */
[----:B------:R-:W1:Y:S02]  /*11c00*/  SYNCS.PHASECHK.TRANS64.TRYWAIT P0, [R4+URZ+0xb0060], R5 ;  /* 0x0b006005040075a7 */ /* 0x000e64000800017f */
[----:B-1----:R-:W-:Y:S05]  /*11c10*/  @!P0 BRA `(.L_x_81) ;  /* 0x0000001000b88947 */ /* 0x002fea0003800000 */
.L_x_109:
        /* <DEDUP_REMOVED lines=8> */
.L_x_82:
[----:B------:R-:W-:-:S04]  /*11ca0*/  LOP3.LUT P0, RZ, R6, 0x1f, RZ, 0xc0, !PT ;  /* 0x0000001f06ff7812 */ /* 0x000fc8000780c0ff */
[----:B------:R-:W-:-:S13]  /*11cb0*/  PLOP3.LUT P0, PT, P0, P2, PT, 0x2a, 0x0 ;  /* 0x000000000000781c */ /* 0x000fda0000704572 */
[----:B------:R-:W-:Y:S05]  /*11cc0*/  @P0 BRA `(.L_x_83) ;  /* 0x0000000000040947 */ /* 0x000fea0003800000 */
[----:B------:R-:W-:Y:S01]  /*11cd0*/  BPT.TRAP 0x1 ;  /* 0x000000040000795c */ /* 0x000fe20000300000 */
.L_x_83:
[----:B------:R-:W-:Y:S01]  /*11ce0*/  R2UR UR32, R3 ;  /* 0x00000000032072ca */ /* 0x000fe200000e0000 */
[----:B------:R-:W-:Y:S01]  /*11cf0*/  ULDC.64 UR12, c[0x0][0x198] ;  /* 0x00006600000c7ab9 */ /* 0x000fe20000000a00 */
[----:B------:R-:W-:Y:S01]  /*11d00*/  R2UR UR5, R8 ;  /* 0x00000000080572ca */ /* 0x000fe200000e0000 */
[----:B------:R-:W-:Y:S01]  /*11d10*/  UIADD3 UR4, UP0, UR12, 0xf0, URZ ;  /* 0x000000f00c047890 */ /* 0x000fe2000ff1e03f */
[----:B------:R-:W-:Y:S01]  /*11d20*/  R2UR UR33, R4 ;  /* 0x00000000042172ca */ /* 0x000fe200000e0000 */
[----:B------:R-:W-:Y:S01]  /*11d30*/  UMOV UR8, 0x0 ;  /* 0x0000000000087882 */ /* 0x000fe20000000000 */
[----:B------:R-:W-:Y:S01]  /*11d40*/  R2UR UR35, R7 ;  /* 0x00000000072372ca */ /* 0x000fe200000e0000 */
[----:B------:R-:W-:Y:S01]  /*11d50*/  UMOV UR9, 0x10000000 ;  /* 0x1000000000097882 */ /* 0x000fe20000000000 */
[----:B------:R-:W-:Y:S01]  /*11d60*/  UMOV UR34, URZ ;  /* 0x0000003f00227c82 */ /* 0x000fe20008000000 */
[----:B------:R-:W-:Y:S01]  /*11d70*/  UMOV UR36, UR44 ;  /* 0x0000002c00247c82 */ /* 0x000fe20008000000 */
[----:B------:R-:W-:Y:S01]  /*11d80*/  UMOV UR37, UR45 ;  /* 0x0000002d00257c82 */ /* 0x000fe20008000000 */
[----:B------:R-:W-:Y:S01]  /*11d90*/  UMOV UR42, 0x40 ;  /* 0x00000040002a7882 */ /* 0x000fe20000000000 */
[----:B------:R-:W-:Y:S01]  /*11da0*/  UMOV UR26, 0x80 ;  /* 0x00000080001a7882 */ /* 0x000fe20000000000 */
[----:B------:R-:W-:Y:S01]  /*11db0*/  UMOV UR28, UR44 ;  /* 0x0000002c001c7c82 */ /* 0x000fe20008000000 */
[----:B------:R-:W-:Y:S01]  /*11dc0*/  UMOV UR29, UR45 ;  /* 0x0000002d001d7c82 */ /* 0x000fe20008000000 */
[----:B------:R-:W-:-:S02]  /*11dd0*/  ULEA UR32, UR32, UR5, 0xf ;  /* 0x0000000520207291 */ /* 0x000fc4000f8e783f */
[----:B------:R-:W-:Y:S02]  /*11de0*/  UIADD3 UR33, UR33, 0xb0050, URZ ;  /* 0x000b005021217890 */ /* 0x000fe4000fffe03f */
[----:B------:R-:W-:Y:S02]  /*11df0*/  UIADD3 UR35, UR11, UR35, URZ ;  /* 0x000000230b237290 */ /* 0x000fe4000fffe03f */
[----:B------:R-:W-:Y:S02]  /*11e00*/  UIADD3.X UR5, URZ, UR13, URZ, UP0, !UPT ;  /* 0x0000000d3f057290 */ /* 0x000fe400087fe43f */
[----:B------:R-:W-:Y:S02]  /*11e10*/  UIADD3 UR40, UR32, 0x2000, URZ ;  /* 0x0000200020287890 */ /* 0x000fe4000fffe03f */
[----:B------:R-:W-:Y:S02]  /*11e20*/  UIADD3 UR24, UR32, 0x4000, URZ ;  /* 0x0000400020187890 */ /* 0x000fe4000fffe03f */
[----:B------:R-:W-:Y:S01]  /*11e30*/  UIADD3 UR16, UR32, 0x6000, URZ ;  /* 0x0000600020107890 */ /* 0x000fe2000fffe03f */
        /* <DEDUP_REMOVED lines=8> */
[----:B------:R-:W-:Y:S01]  /*11ec0*/  UMOV UR17, UR33 ;  /* 0x0000002100117c82 */ /* 0x000fe20008000000 */
[----:B------:R-:W-:Y:S01]  /*11ed0*/  UMOV UR19, UR35 ;  /* 0x0000002300137c82 */ /* 0x000fe20008000000 */
[----:B------:R1:W-:Y:S01]  /*11ee0*/  UTMALDG.4D [UR40], [UR4], desc[UR8] ;  /* 0x00000828040075b4 */ /* 0x0003e20008019000 */
[----:B------:R1:W-:Y:S01]  /*11ef0*/  UTMALDG.4D [UR24], [UR4], desc[UR8] ;  /* 0x00000818040075b4 */ /* 0x0003e20008019000 */
[----:B------:R1:W-:Y:S02]  /*11f00*/  UTMALDG.4D [UR16], [UR4], desc[UR8] ;  /* 0x00000810040075b4 */ /* 0x0003e40008019000 */
[----:B-1----:R-:W-:Y:S01]  /*11f10*/  NOP ;  /* 0x0000000000007918 */ /* 0x002fe20000000000 */
.L_x_80:
[----:B------:R-:W-:Y:S05]  /*11f20*/  BSYNC B0 ;  /* 0x0000000000007941 */ /* 0x000fea0003800000 */
.L_x_79:
[----:B------:R-:W-:Y:S01]  /*11f30*/  BSSY B0, `(.L_x_84) ;  /* 0x000003c000007945 */ /* 0x000fe20003800000 */
[----:B------:R-:W-:-:S03]  /*11f40*/  MOV R8, RZ ;  /* 0x000000ff00087202 */ /* 0x000fc60000000f00 */
        /* <DEDUP_REMOVED lines=9> */
.L_x_110:
        /* <DEDUP_REMOVED lines=8> */
.L_x_87:
[----:B------:R-:W-:-:S04]  /*12060*/  LOP3.LUT P0, RZ, R6, 0x1f, RZ, 0xc0, !PT ;  /* 0x0000001f06ff7812 */ /* 0x000fc8000780c0ff */
[----:B------:R-:W-:-:S13]  /*12070*/  PLOP3.LUT P0, PT, P0, P2, PT, 0x2a, 0x0 ;  /* 0x000000000000781c */ /* 0x000fda0000704572 */
[----:B------:R-:W-:Y:S05]  /*12080*/  @P0 BRA `(.L_x_88) ;  /* 0x0000000000040947 */ /* 0x000fea0003800000 */
[----:B------:R-:W-:Y:S01]  /*12090*/  BPT.TRAP 0x1 ;  /* 0x000000040000795c */ /* 0x000fe20000300000 */
.L_x_88:
[C---:B------:R-:W-:Y:S01]  /*120a0*/  LEA R5, R0.reuse, R5, 0x11 ;  /* 0x0000000500057211 */ /* 0x040fe200078e88ff */
[----:B------:R-:W-:Y:S01]  /*120b0*/  ULDC.64 UR4, c[0x0][0x198] ;  /* 0x0000660000047ab9 */ /* 0x000fe20000000a00 */
[----:B------:R-:W-:Y:S01]  /*120c0*/  R2UR UR33, R3 ;  /* 0x00000000032172ca */ /* 0x000fe200000e0000 */
[----:B------:R-:W-:Y:S01]  /*120d0*/  UIADD3 UR4, UP0, UR4, 0x2f0, URZ ;  /* 0x000002f004047890 */ /* 0x000fe2000ff1e03f */
[----:B------:R-:W-:Y:S01]  /*120e0*/  R2UR UR16, R5 ;  /* 0x00000000051072ca */ /* 0x000fe200000e0000 */
[----:B------:R-:W-:Y:S01]  /*120f0*/  UMOV UR35, URZ ;  /* 0x0000003f00237c82 */ /* 0x000fe20008000000 */
[----:B------:R-:W-:Y:S01]  /*12100*/  UMOV UR8, 0x0 ;  /* 0x0000000000087882 */ /* 0x000fe20000000000 */
[----:B------:R-:W-:Y:S01]  /*12110*/  UIADD3.X UR5, URZ, UR5, URZ, UP0, !UPT ;  /* 0x000000053f057290 */ /* 0x000fe200087fe43f */
[----:B------:R-:W-:Y:S01]  /*12120*/  IADD3 R0, R0, 0x1, RZ ;  /* 0x0000000100007810 */ /* 0x000fe20007ffe0ff */
[----:B------:R-:W-:Y:S01]  /*12130*/  UMOV UR9, 0x10000000 ;  /* 0x1000000000097882 */ /* 0x000fe20000000000 */
[----:B------:R-:W-:Y:S01]  /*12140*/  UMOV UR34, URZ ;  /* 0x0000003f00227c82 */ /* 0x000fe20008000000 */
[----:B------:R-:W-:Y:S01]  /*12150*/  UMOV UR36, UR44 ;  /* 0x0000002c00247c82 */ /* 0x000fe20008000000 */
[----:B------:R-:W-:Y:S01]  /*12160*/  UMOV UR37, UR45 ;  /* 0x0000002d00257c82 */ /* 0x000fe20008000000 */
[----:B------:R-:W-:Y:S01]  /*12170*/  UMOV UR42, 0x40 ;  /* 0x00000040002a7882 */ /* 0x000fe20000000000 */
[----:B------:R-:W-:Y:S01]  /*12180*/  UMOV UR43, UR35 ;  /* 0x00000023002b7c82 */ /* 0x000fe20008000000 */
[----:B------:R-:W-:Y:S01]  /*12190*/  UIADD3 UR33, UR33, 0xb0000, URZ ;  /* 0x000b000021217890 */ /* 0x000fe2000fffe03f */
[----:B------:R-:W-:Y:S01]  /*121a0*/  MOV R8, 0x1 ;  /* 0x0000000100087802 */ /* 0x000fe20000000f00 */
[----:B------:R-:W-:-:S02]  /*121b0*/  UIADD3 UR32, UR16, 0x10000, URZ ;  /* 0x0001000010207890 */ /* 0x000fc4000fffe03f */
[----:B------:R-:W-:Y:S02]  /*121c0*/  UIADD3 UR40, UR16, 0x18000, URZ ;  /* 0x0001800010287890 */ /* 0x000fe4000fffe03f */
[----:B------:R-:W-:Y:S02]  /*121d0*/  UIADD3 UR24, UR16, 0x20000, URZ ;  /* 0x0002000010187890 */ /* 0x000fe4000fffe03f */
[----:B------:R-:W-:Y:S01]  /*121e0*/  UIADD3 UR16, UR16, 0x28000, URZ ;  /* 0x0002800010107890 */ /* 0x000fe2000fffe03f */
        /* <DEDUP_REMOVED lines=16> */
.L_x_85:
[----:B------:R-:W-:Y:S05]  /*122f0*/  BSYNC B0 ;  /* 0x0000000000007941 */ /* 0x000fea0003800000 */
.L_x_84:
[----:B------:R-:W-:-:S13]  /*12300*/  ISETP.GE.AND P0, PT, R2, 0x101, PT ;  /* 0x000001010200780c */ /* 0x000fda0003f06270 */
[----:B------:R-:W-:Y:S05]  /*12310*/  @!P0 EXIT ;  /* 0x000000000000894d */ /* 0x000fea0003800000 */
[----:B------:R-:W-:Y:S01]  /*12320*/  IADD3 R2, R2, 0xff, RZ ;  /* 0x000000ff02027810 */ /* 0x000fe20007ffe0ff */
[----:B------:R-:W-:Y:S01]  /*12330*/  BSSY B0, `(.L_x_89) ;  /* 0x0000085000007945 */ /* 0x000fe20003800000 */
[----:B------:R-:W-:Y:S02]  /*12340*/  LOP3.LUT P0, RZ, R6, 0x1f, RZ, 0xc0, !PT ;  /* 0x0000001f06ff7812 */ /* 0x000fe4000780c0ff */
[----:B------:R-:W-:Y:S02]  /*12350*/  SHF.R.S32.HI R3, RZ, 0x1f, R2 ;  /* 0x0000001fff037819 */ /* 0x000fe40000011402 */
[----:B------:R-:W-:Y:S02]  /*12360*/  PLOP3.LUT P0, PT, P0, P2, PT, 0x2a, 0x0 ;  /* 0x000000000000781c */ /* 0x000fe40000704572 */
[----:B------:R-:W-:Y:S02]  /*12370*/  LEA.HI R3, R3, R2, RZ, 0x8 ;  /* 0x0000000203037211 */ /* 0x000fe400078f40ff */
[----:B------:R-:W-:-:S02]  /*12380*/  MOV R2, UR7 ;  /* 0x0000000700027c02 */ /* 0x000fc40008000f00 */
[----:B------:R-:W-:Y:S02]  /*12390*/  SHF.R.S32.HI R3, RZ, 0x8, R3 ;  /* 0x00000008ff037819 */ /* 0x000fe40000011403 */
[----:B------:R-:W-:Y:S02]  /*123a0*/  LOP3.LUT R2, R2, 0x2, RZ, 0xfc, !PT ;  /* 0x0000000202027812 */ /* 0x000fe400078efcff */
[----:B------:R-:W-:Y:S02]  /*123b0*/  SHF.L.U32 R4, R3, 0x1, RZ ;  /* 0x0000000103047819 */ /* 0x000fe400000006ff */
[----:B------:R-:W-:-:S07]  /*123c0*/  MOV R3, 0x1 ;  /* 0x0000000100037802 */ /* 0x000fce0000000f00 */
.L_x_100:
[----:B------:R-:W-:Y:S04]  /*123d0*/  BSSY B1, `(.L_x_90) ;  /* 0x000003a000017945 */ /* 0x000fe80003800000 */
[----:B------:R-:W-:Y:S05]  /*123e0*/  @!P3 BRA `(.L_x_91) ;  /* 0x0000000000e0b947 */ /* 0x000fea0003800000 */
[----:B------:R-:W1:Y:S01]  /*123f0*/  S2R R6, SR_CgaCtaId ;  /* 0x0000000000067919 */ /* 0x000e620000008800 */
[----:B------:R-:W-:-:S04]  /*12400*/  MOV R5, 0x400 ;  /* 0x0000040000057802 */ /* 0x000fc80000000f00 */
[----:B-1----:R-:W-:Y:S02]  /*12410*/  LEA R7, R6, R5, 0x18 ;  /* 0x0000000506077211 */ /* 0x002fe400078ec0ff */
[----:B------:R-:W-:Y:S02]  /*12420*/  SHF.L.U32 R5, R3, 0x1f, RZ ;  /* 0x0000001f03057819 */ /* 0x000fe400000006ff */
[----:B------:R-:W-:-:S04]  /*12430*/  LEA R6, R0, R7, 0x3 ;  /* 0x0000000700067211 */ /* 0x000fc800078e18ff */
[----:B------:R-:W1:Y:S02]  /*12440*/  SYNCS.PHASECHK.TRANS64.TRYWAIT P4, [R6+URZ+0xb0028], R5 ;  /* 0x0b002805060075a7 */ /* 0x000e64000808017f */
[----:B-1----:R-:W-:Y:S05]  /*12450*/  @!P4 BRA `(.L_x_92) ;  /* 0x0000000800d0c947 */ /* 0x002fea0003800000 */
.L_x_111:
[----:B-1----:R-:W-:-:S04]  /*12460*/  @P2 MOV R5, 0x20000 ;  /* 0x0002000000052802 */ /* 0x002fc80000000f00 */
[----:B------:R1:W-:Y:S02]  /*12470*/  @P2 SYNCS.ARRIVE.TRANS64 RZ, [R6+URZ+0xb0000], R5 ;  /* 0x0b00000506ff29a7 */ /* 0x0003e4000800003f */
[----:B-1----:R-:W-:-:S04]  /*12480*/  PRMT R5, R2, 0x9910, RZ ;  /* 0x0000991002057816 */ /* 0x002fc800000000ff */
[----:B------:R-:W-:-:S13]  /*12490*/  ISETP.NE.AND P4, PT, R5, 0x2, PT ;  /* 0x000000020500780c */ /* 0x000fda0003f85270 */
[----:B------:R-:W-:Y:S05]  /*124a0*/  @P4 BRA `(.L_x_93) ;  /* 0x0000000000044947 */ /* 0x000fea0003800000 */
[----:B------:R-:W-:Y:S01]  /*124b0*/  BPT.TRAP 0x1 ;  /* 0x000000040000795c */ /* 0x000fe20000300000 */
.L_x_93:
[----:B------:R-:W-:Y:S05]  /*124c0*/  @P0 BRA `(.L_x_94) ;  /* 0x0000000000040947 */ /* 0x000fea0003800000 */
[----:B------:R-:W-:Y:S01]  /*124d0*/  BPT.TRAP 0x1 ;  /* 0x000000040000795c */ /* 0x000fe20000300000 */
.L_x_94:
[----:B------:R-:W-:Y:S01]  /*124e0*/  LEA R7, R0, R7, 0x11 ;  /* 0x0000000700077211 */ /* 0x000fe200078e88ff */
[----:B------:R-:W-:Y:S01]  /*124f0*/  ULDC.64 UR4, c[0x0][0x198] ;  /* 0x0000660000047ab9 */ /* 0x000fe20000000a00 */
[----:B------:R-:W-:Y:S01]  /*12500*/  R2UR UR41, R6 ;  /* 0x00000000062972ca */ /* 0x000fe200000e0000 */
[----:B------:R-:W-:Y:S01]  /*12510*/  UIADD3 UR4, UP0, UR4, 0x1f0, URZ ;  /* 0x000001f004047890 */ /* 0x000fe2000ff1e03f */
[----:B------:R-:W-:Y:S01]  /*12520*/  R2UR UR43, R8 ;  /* 0x00000000082b72ca */ /* 0x000fe200000e0000 */
[----:B------:R-:W-:Y:S01]  /*12530*/  UMOV UR8, 0x0 ;  /* 0x0000000000087882 */ /* 0x000fe20000000000 */
[----:B------:R-:W-:Y:S01]  /*12540*/  R2UR UR16, R7 ;  /* 0x00000000071072ca */ /* 0x000fe200000e0000 */
[----:B------:R-:W-:Y:S01]  /*12550*/  UIADD3.X UR5, URZ, UR5, URZ, UP0, !UPT ;  /* 0x000000053f057290 */ /* 0x000fe200087fe43f */
[----:B------:R-:W-:Y:S01]  /*12560*/  IADD3 R5, R0, 0x1, RZ ;  /* 0x0000000100057810 */ /* 0x000fe20007ffe0ff */
[----:B------:R-:W-:Y:S01]  /*12570*/  UMOV UR9, 0x10000000 ;  /* 0x1000000000097882 */ /* 0x000fe20000000000 */
[----:B------:R-:W-:Y:S01]  /*12580*/  UMOV UR42, URZ ;  /* 0x0000003f002a7c82 */ /* 0x000fe20008000000 */
[----:B------:R-:W-:Y:S01]  /*12590*/  UMOV UR34, 0x40 ;  /* 0x0000004000227882 */ /* 0x000fe20000000000 */
[----:B------:R-:W-:Y:S01]  /*125a0*/  UMOV UR36, UR44 ;  /* 0x0000002c00247c82 */ /* 0x000fe20008000000 */
[----:B------:R-:W-:Y:S01]  /*125b0*/  UMOV UR37, UR45 ;  /* 0x0000002d00257c82 */ /* 0x000fe20008000000 */
[----:B------:R-:W-:Y:S01]  /*125c0*/  UMOV UR26, 0x80 ;  /* 0x00000080001a7882 */ /* 0x000fe20000000000 */
[----:B------:R-:W-:Y:S01]  /*125d0*/  UIADD3 UR41, UR41, 0xb0000, URZ ;  /* 0x000b000029297890 */ /* 0x000fe2000fffe03f */
[----:B------:R-:W-:Y:S01]  /*125e0*/  ISETP.NE.AND P4, PT, R5, 0x5, PT ;  /* 0x000000050500780c */ /* 0x000fe20003f85270 */
[----:B------:R-:W-:-:S02]  /*125f0*/  USHF.L.U32 UR43, UR43, 0x8, URZ ;  /* 0x000000082b2b7899 */ /* 0x000fc4000800063f */
[----:B------:R-:W-:Y:S01]  /*12600*/  UIADD3 UR40, UR16, 0x10000, URZ ;  /* 0x0001000010287890 */ /* 0x000fe2000fffe03f */
[----:B------:R-:W-:Y:S01]  /*12610*/  SEL R0, RZ, 0x1, P4 ;  /* 0x00000001ff007807 */ /* 0x000fe20002000000 */
[----:B------:R-:W-:Y:S02]  /*12620*/  UIADD3 UR32, UR16, 0x18000, URZ ;  /* 0x0001800010207890 */ /* 0x000fe4000fffe03f */
[----:B------:R-:W-:Y:S01]  /*12630*/  UIADD3 UR24, UR16, 0x20000, URZ ;  /* 0x0002000010187890 */ /* 0x000fe2000fffe03f */
[----:B------:R-:W-:Y:S01]  /*12640*/  LOP3.LUT R3, R3, R0, RZ, 0x3c, !PT ;  /* 0x0000000003037212 */ /* 0x000fe200078e3cff */
[----:B------:R-:W-:Y:S01]  /*12650*/  UIADD3 UR16, UR16, 0x28000, URZ ;  /* 0x0002800010107890 */ /* 0x000fe2000fffe03f */
[----:B------:R-:W-:Y:S01]  /*12660*/  SEL R0, R5, RZ, P4 ;  /* 0x000000ff05007207 */ /* 0x000fe20002000000 */
[----:B------:R-:W-:Y:S01]  /*12670*/  UMOV UR33, UR41 ;  /* 0x0000002900217c82 */ /* 0x000fe20008000000 */
[----:B------:R-:W-:Y:S01]  /*12680*/  UMOV UR35, UR43 ;  /* 0x0000002b00237c82 */ /* 0x000fe20008000000 */
        /* <DEDUP_REMOVED lines=14> */
.L_x_91:
[----:B------:R-:W-:Y:S05]  /*12770*/  BSYNC B1 ;  /* 0x0000000000017941 */ /* 0x000fea0003800000 */
.L_x_90:
[----:B------:R-:W-:Y:S01]  /*12780*/  ISETP.LT.OR P4, PT, R4, 0x4, !P3 ;  /* 0x000000040400780c */ /* 0x000fe20005f81670 */
[----:B------:R-:W-:-:S12]  /*12790*/  BSSY B1, `(.L_x_95) ;  /* 0x000003b000017945 */ /* 0x000fd80003800000 */
[----:B------:R-:W-:Y:S05]  /*127a0*/  @P4 BRA `(.L_x_96) ;  /* 0x0000000000e44947 */ /* 0x000fea0003800000 */
[----:B------:R-:W1:Y:S01]  /*127b0*/  S2R R6, SR_CgaCtaId ;  /* 0x0000000000067919 */ /* 0x000e620000008800 */
[----:B------:R-:W-:Y:S02]  /*127c0*/  MOV R5, 0x400 ;  /* 0x0000040000057802 */ /* 0x000fe40000000f00 */
[----:B------:R-:W-:Y:S02]  /*127d0*/  SHF.L.U32 R7, R3, 0x1f, RZ ;  /* 0x0000001f03077819 */ /* 0x000fe400000006ff */
[----:B-1----:R-:W-:-:S04]  /*127e0*/  LEA R5, R6, R5, 0x18 ;  /* 0x0000000506057211 */ /* 0x002fc800078ec0ff */
[----:B------:R-:W-:-:S04]  /*127f0*/  LEA R6, R0, R5, 0x3 ;  /* 0x0000000500067211 */ /* 0x000fc800078e18ff */
[----:B------:R-:W1:Y:S02]  /*12800*/  SYNCS.PHASECHK.TRANS64.TRYWAIT P4, [R6+URZ+0xb0028], R7 ;  /* 0x0b002807060075a7 */ /* 0x000e64000808017f */
[----:B-1----:R-:W-:Y:S05]  /*12810*/  @!P4 BRA `(.L_x_97) ;  /* 0x0000000400f4c947 */ /* 0x002fea0003800000 */
.L_x_112:
[----:B-1----:R-:W-:-:S04]  /*12820*/  @P1 MOV R7, 0x20000 ;  /* 0x0002000000071802 */ /* 0x002fc80000000f00 */
[----:B------:R1:W-:Y:S02]  /*12830*/  @P1 SYNCS.ARRIVE.TRANS64 RZ, [R6+URZ+0xb0000], R7 ;  /* 0x0b00000706ff19a7 */ /* 0x0003e4000800003f */
[----:B-1----:R-:W-:-:S04]  /*12840*/  PRMT R7, R2, 0x9910, RZ ;  /* 0x0000991002077816 */ /* 0x002fc800000000ff */
[----:B------:R-:W-:-:S13]  /*12850*/  ISETP.NE.AND P4, PT, R7, 0x2, PT ;  /* 0x000000020700780c */ /* 0x000fda0003f85270 */
[----:B------:R-:W-:Y:S05]  /*12860*/  @P4 BRA `(.L_x_98) ;  /* 0x0000000000044947 */ /* 0x000fea0003800000 */
[----:B------:R-:W-:Y:S01]  /*12870*/  BPT.TRAP 0x1 ;  /* 0x000000040000795c */ /* 0x000fe20000300000 */
.L_x_98:
[----:B------:R-:W-:Y:S05]  /*12880*/  @P0 BRA `(.L_x_99) ;  /* 0x0000000000040947 */ /* 0x000fea0003800000 */
[----:B------:R-:W-:Y:S01]  /*12890*/  BPT.TRAP 0x1 ;  /* 0x000000040000795c */ /* 0x000fe20000300000 */
.L_x_99:
        /* <DEDUP_REMOVED lines=17> */
[----:B------:R-:W-:Y:S01]  /*129b0*/  UIADD3 UR40, UR16, 0x10000, URZ ;  /* 0x0001000010287890 */ /* 0x000fe2000fffe03f */
[----:B------:R-:W-:Y:S01]  /*129c0*/  IADD3 R8, R8, 0x1, RZ ;  /* 0x0000000108087810 */ /* 0x000fe20007ffe0ff */
[----:B------:R-:W-:Y:S01]  /*129d0*/  USHF.L.U32 UR43, UR43, 0x8, URZ ;  /* 0x000000082b2b7899 */ /* 0x000fe2000800063f */
[----:B------:R-:W-:Y:S01]  /*129e0*/  SEL R6, RZ, 0x1, P4 ;  /* 0x00000001ff067807 */ /* 0x000fe20002000000 */
[----:B------:R-:W-:Y:S01]  /*129f0*/  UIADD3 UR32, UR16, 0x18000, URZ ;  /* 0x0001800010207890 */ /* 0x000fe2000fffe03f */
[----:B------:R-:W-:Y:S01]  /*12a00*/  SEL R0, R0, RZ, P4 ;  /* 0x000000ff00007207 */ /* 0x000fe20002000000 */
[----:B------:R-:W-:Y:S01]  /*12a10*/  UIADD3 UR24, UR16, 0x20000, URZ ;  /* 0x0002000010187890 */ /* 0x000fe2000fffe03f */
[----:B------:R-:W-:Y:S01]  /*12a20*/  LOP3.LUT R3, R3, R6, RZ, 0x3c, !PT ;  /* 0x0000000603037212 */ /* 0x000fe200078e3cff */
[----:B------:R-:W-:Y:S01]  /*12a30*/  UIADD3 UR16, UR16, 0x28000, URZ ;  /* 0x0002800010107890 */ /* 0x000fe2000fffe03f */
        /* <DEDUP_REMOVED lines=16> */
.L_x_96:
[----:B------:R-:W-:Y:S05]  /*12b40*/  BSYNC B1 ;  /* 0x0000000000017941 */ /* 0x000fea0003800000 */
.L_x_95:
[C---:B------:R-:W-:Y:S02]  /*12b50*/  ISETP.GT.AND P4, PT, R4.reuse, 0x4, PT ;  /* 0x000000040400780c */ /* 0x040fe40003f84270 */
[----:B------:R-:W-:-:S11]  /*12b60*/  IADD3 R4, R4, -0x2, RZ ;  /* 0xfffffffe04047810 */ /* 0x000fd60007ffe0ff */
[----:B------:R-:W-:Y:S05]  /*12b70*/  @P4 BRA `(.L_x_100) ;  /* 0xfffffff800144947 */ /* 0x000fea000383ffff */
[----:B------:R-:W-:Y:S05]  /*12b80*/  BSYNC B0 ;  /* 0x0000000000007941 */ /* 0x000fea0003800000 */
.L_x_89:
[----:B------:R-:W-:Y:S05]  /*12b90*/  EXIT ;  /* 0x000000000000794d */ /* 0x000fea0003800000 */
.L_x_15:
[----:B-1----:R-:W-:-:S04]  /*12ba0*/  MOV R3, UR5 ;  /* 0x0000000500037c02 */ /* 0x002fc80008000f00 */
[----:B------:R1:W2:Y:S03]  /*12bb0*/  SYNCS.PHASECHK.TRANS64.TRYWAIT P1, [R3+URZ+0xb0050], R0 ;  /* 0x0b005000030075a7 */ /* 0x0002a6000802017f */
[----:B--2---:R-:W-:Y:S05]  /*12bc0*/  @!P1 NANOSLEEP.SYNCS 0x989680 ;  /* 0x009896800000995d */ /* 0x004fea0003900000 */
[----:B------:R-:W2:Y:S02]  /*12bd0*/  @!P1 SYNCS.PHASECHK.TRANS64 P1, [R3+URZ+0xb0050], R0 ;  /* 0x0b005000030095a7 */ /* 0x000ea4000802007f */
[----:B--2---:R-:W-:Y:S05]  /*12be0*/  @!P1 BRA `(.L_x_15) ;  /* 0xfffffffc00ec9947 */ /* 0x004fea000383ffff */
[----:B------:R-:W-:Y:S05]  /*12bf0*/  BRA `(.L_x_101) ;  /* 0xfffffee000b47947 */ /* 0x000fea000383ffff */
.L_x_17:
[----:B------:R-:W-:-:S13]  /*12c00*/  R2UR UR4, R183 ;  /* 0x00000000b70472ca */ /* 0x000fda00000e0000 */
[----:B-1----:R-:W-:-:S04]  /*12c10*/  MOV R3, UR4 ;  /* 0x0000000400037c02 */ /* 0x002fc80008000f00 */
[----:B------:R1:W2:Y:S03]  /*12c20*/  SYNCS.PHASECHK.TRANS64.TRYWAIT P1, [R3+URZ+0xb0000], R2 ;  /* 0x0b000002030075a7 */ /* 0x0002a6000802017f */
[----:B--2---:R-:W-:Y:S05]  /*12c30*/  @!P1 NANOSLEEP.SYNCS 0x989680 ;  /* 0x009896800000995d */ /* 0x004fea0003900000 */
[----:B------:R-:W2:Y:S02]  /*12c40*/  @!P1 SYNCS.PHASECHK.TRANS64 P1, [R3+URZ+0xb0000], R2 ;  /* 0x0b000002030095a7 */ /* 0x000ea4000802007f */
[----:B--2---:R-:W-:Y:S05]  /*12c50*/  @!P1 BRA `(.L_x_17) ;  /* 0xfffffffc00e89947 */ /* 0x004fea000383ffff */
[----:B------:R-:W-:Y:S05]  /*12c60*/  BRA `(.L_x_102) ;  /* 0xfffffee000b87947 */ /* 0x000fea000383ffff */
.L_x_18:
[----:B-1----:R-:W-:-:S04]  /*12c70*/  MOV R3, UR10 ;  /* 0x0000000a00037c02 */ /* 0x002fc80008000f00 */
[----:B------:R1:W2:Y:S03]  /*12c80*/  SYNCS.PHASECHK.TRANS64.TRYWAIT P1, [R3+URZ], R0 ;  /* 0x00000000030075a7 */ /* 0x0002a6000802017f */
[----:B--2---:R-:W-:Y:S05]  /*12c90*/  @!P1 NANOSLEEP.SYNCS 0x989680 ;  /* 0x009896800000995d */ /* 0x004fea0003900000 */
[----:B------:R-:W2:Y:S02]  /*12ca0*/  @!P1 SYNCS.PHASECHK.TRANS64 P1, [R3+URZ], R0 ;  /* 0x00000000030095a7 */ /* 0x000ea4000802007f */
[----:B--2---:R-:W-:Y:S05]  /*12cb0*/  @!P1 BRA `(.L_x_18) ;  /* 0xfffffffc00ec9947 */ /* 0x004fea000383ffff */
[----:B------:R-:W-:Y:S05]  /*12cc0*/  BRA `(.L_x_103) ;  /* 0xfffffee000c47947 */ /* 0x000fea000383ffff */
.L_x_20:
[----:B------:R-:W-:-:S13]  /*12cd0*/  R2UR UR6, R183 ;  /* 0x00000000b70672ca */ /* 0x000fda00000e0000 */
[----:B-1----:R-:W-:-:S04]  /*12ce0*/  MOV R3, UR6 ;  /* 0x0000000600037c02 */ /* 0x002fc80008000f00 */
[----:B------:R1:W2:Y:S03]  /*12cf0*/  SYNCS.PHASECHK.TRANS64.TRYWAIT P1, [R3+URZ+0xb0008], R2 ;  /* 0x0b000802030075a7 */ /* 0x0002a6000802017f */
[----:B--2---:R-:W-:Y:S05]  /*12d00*/  @!P1 NANOSLEEP.SYNCS 0x989680 ;  /* 0x009896800000995d */ /* 0x004fea0003900000 */
[----:B------:R-:W2:Y:S02]  /*12d10*/  @!P1 SYNCS.PHASECHK.TRANS64 P1, [R3+URZ+0xb0008], R2 ;  /* 0x0b000802030095a7 */ /* 0x000ea4000802007f */
[----:B--2---:R-:W-:Y:S05]  /*12d20*/  @!P1 BRA `(.L_x_20) ;  /* 0xfffffffc00e89947 */ /* 0x004fea000383ffff */
[----:B------:R-:W-:Y:S05]  /*12d30*/  BRA `(.L_x_104) ;  /* 0xffffff3000587947 */ /* 0x000fea000383ffff */
.L_x_25:
[----:B-1----:R-:W-:-:S04]  /*12d40*/  MOV R4, UR6 ;  /* 0x0000000600047c02 */ /* 0x002fc80008000f00 */
[----:B------:R1:W2:Y:S03]  /*12d50*/  SYNCS.PHASECHK.TRANS64.TRYWAIT P2, [R4+URZ+0xb0000], R3 ;  /* 0x0b000003040075a7 */ /* 0x0002a6000804017f */
[----:B--2---:R-:W-:Y:S05]  /*12d60*/  @!P2 NANOSLEEP.SYNCS 0x989680 ;  /* 0x009896800000a95d */ /* 0x004fea0003900000 */
[----:B------:R-:W2:Y:S02]  /*12d70*/  @!P2 SYNCS.PHASECHK.TRANS64 P2, [R4+URZ+0xb0000], R3 ;  /* 0x0b0000030400a5a7 */ /* 0x000ea4000804007f */
[----:B--2---:R-:W-:Y:S05]  /*12d80*/  @!P2 BRA `(.L_x_25) ;  /* 0xfffffffc00eca947 */ /* 0x004fea000383ffff */
[----:B------:R-:W-:Y:S05]  /*12d90*/  BRA `(.L_x_105) ;  /* 0xffffff3c00d87947 */ /* 0x000fea000383ffff */
.L_x_29:
[----:B-1----:R-:W-:-:S04]  /*12da0*/  MOV R0, UR10 ;  /* 0x0000000a00007c02 */ /* 0x002fc80008000f00 */
[----:B------:R1:W2:Y:S03]  /*12db0*/  SYNCS.PHASECHK.TRANS64.TRYWAIT P2, [R0+URZ+0xb0000], R9 ;  /* 0x0b000009000075a7 */ /* 0x0002a6000804017f */
[----:B--2---:R-:W-:Y:S05]  /*12dc0*/  @!P2 NANOSLEEP.SYNCS 0x989680 ;  /* 0x009896800000a95d */ /* 0x004fea0003900000 */
[----:B------:R-:W2:Y:S02]  /*12dd0*/  @!P2 SYNCS.PHASECHK.TRANS64 P2, [R0+URZ+0xb0000], R9 ;  /* 0x0b0000090000a5a7 */ /* 0x000ea4000804007f */
[----:B--2---:R-:W-:Y:S05]  /*12de0*/  @!P2 BRA `(.L_x_29) ;  /* 0xfffffffc00eca947 */ /* 0x004fea000383ffff */
[----:B------:R-:W-:Y:S05]  /*12df0*/  BRA `(.L_x_28) ;  /* 0xffffff9c00d87947 */ /* 0x000fea000383ffff */
.L_x_45:
[----:B-1----:R-:W-:-:S04]  /*12e00*/  MOV R3, UR4 ;  /* 0x0000000400037c02 */ /* 0x002fc80008000f00 */
[----:B------:R1:W2:Y:S03]  /*12e10*/  SYNCS.PHASECHK.TRANS64.TRYWAIT P0, [R3+URZ+0xb0098], R0 ;  /* 0x0b009800030075a7 */ /* 0x0002a6000800017f */
[----:B--2---:R-:W-:Y:S05]  /*12e20*/  @!P0 NANOSLEEP.SYNCS 0x989680 ;  /* 0x009896800000895d */ /* 0x004fea0003900000 */
[----:B------:R-:W2:Y:S02]  /*12e30*/  @!P0 SYNCS.PHASECHK.TRANS64 P0, [R3+URZ+0xb0098], R0 ;  /* 0x0b009800030085a7 */ /* 0x000ea4000800007f */
[----:B--2---:R-:W-:Y:S05]  /*12e40*/  @!P0 BRA `(.L_x_45) ;  /* 0xfffffffc00ec8947 */ /* 0x004fea000383ffff */
[----:B------:R-:W-:Y:S05]  /*12e50*/  BRA `(.L_x_106) ;  /* 0xffffffbc006c7947 */ /* 0x000fea000383ffff */
.L_x_71:
[----:B--2---:R2:W4:Y:S02]  /*12e60*/  SYNCS.PHASECHK.TRANS64.TRYWAIT P0, [R3+URZ+0xb0060], R2 ;  /* 0x0b006002030075a7 */ /* 0x004524000800017f */
[----:B----4-:R-:W-:Y:S05]  /*12e70*/  @!P0 NANOSLEEP.SYNCS 0x989680 ;  /* 0x009896800000895d */ /* 0x010fea0003900000 */
[----:B------:R-:W4:Y:S02]  /*12e80*/  @!P0 SYNCS.PHASECHK.TRANS64 P0, [R3+URZ+0xb0060], R2 ;  /* 0x0b006002030085a7 */ /* 0x000f24000800007f */
[----:B----4-:R-:W-:Y:S05]  /*12e90*/  @!P0 BRA `(.L_x_71) ;  /* 0xfffffffc00f08947 */ /* 0x010fea000383ffff */
[----:B------:R-:W-:Y:S05]  /*12ea0*/  BRA `(.L_x_107) ;  /* 0xffffffe400947947 */ /* 0x000fea000383ffff */
.L_x_76:
[----:B-1----:R1:W2:Y:S02]  /*12eb0*/  SYNCS.PHASECHK.TRANS64.TRYWAIT P0, [R5+URZ+0xb0028], R0 ;  /* 0x0b002800050075a7 */ /* 0x0022a4000800017f */
[----:B--2---:R-:W-:Y:S05]  /*12ec0*/  @!P0 NANOSLEEP.SYNCS 0x989680 ;  /* 0x009896800000895d */ /* 0x004fea0003900000 */
[----:B------:R-:W2:Y:S02]  /*12ed0*/  @!P0 SYNCS.PHASECHK.TRANS64 P0, [R5+URZ+0xb0028], R0 ;  /* 0x0b002800050085a7 */ /* 0x000ea4000800007f */
[----:B--2---:R-:W-:Y:S05]  /*12ee0*/  @!P0 BRA `(.L_x_76) ;  /* 0xfffffffc00f08947 */ /* 0x004fea000383ffff */
[----:B------:R-:W-:Y:S05]  /*12ef0*/  BRA `(.L_x_108) ;  /* 0xffffffe800647947 */ /* 0x000fea000383ffff */
.L_x_81:
[----:B-1----:R1:W2:Y:S02]  /*12f00*/  SYNCS.PHASECHK.TRANS64.TRYWAIT P0, [R4+URZ+0xb0060], R5 ;  /* 0x0b006005040075a7 */ /* 0x0022a4000800017f */
[----:B--2---:R-:W-:Y:S05]  /*12f10*/  @!P0 NANOSLEEP.SYNCS 0x989680 ;  /* 0x009896800000895d */ /* 0x004fea0003900000 */
[----:B------:R-:W2:Y:S02]  /*12f20*/  @!P0 SYNCS.PHASECHK.TRANS64 P0, [R4+URZ+0xb0060], R5 ;  /* 0x0b006005040085a7 */ /* 0x000ea4000800007f */
[----:B--2---:R-:W-:Y:S05]  /*12f30*/  @!P0 BRA `(.L_x_81) ;  /* 0xfffffffc00f08947 */ /* 0x004fea000383ffff */
[----:B------:R-:W-:Y:S05]  /*12f40*/  BRA `(.L_x_109) ;  /* 0xffffffec00347947 */ /* 0x000fea000383ffff */
.L_x_86:
[----:B-1----:R1:W2:Y:S02]  /*12f50*/  SYNCS.PHASECHK.TRANS64.TRYWAIT P0, [R3+URZ+0xb0028], R4 ;  /* 0x0b002804030075a7 */ /* 0x0022a4000800017f */
[----:B--2---:R-:W-:Y:S05]  /*12f60*/  @!P0 NANOSLEEP.SYNCS 0x989680 ;  /* 0x009896800000895d */ /* 0x004fea0003900000 */
[----:B------:R-:W2:Y:S02]  /*12f70*/  @!P0 SYNCS.PHASECHK.TRANS64 P0, [R3+URZ+0xb0028], R4 ;  /* 0x0b002804030085a7 */ /* 0x000ea4000800007f */
[----:B--2---:R-:W-:Y:S05]  /*12f80*/  @!P0 BRA `(.L_x_86) ;  /* 0xfffffffc00f08947 */ /* 0x004fea000383ffff */
[----:B------:R-:W-:Y:S05]  /*12f90*/  BRA `(.L_x_110) ;  /* 0xfffffff000107947 */ /* 0x000fea000383ffff */
.L_x_92:
[----:B-1----:R1:W2:Y:S02]  /*12fa0*/  SYNCS.PHASECHK.TRANS64.TRYWAIT P4, [R6+URZ+0xb0028], R5 ;  /* 0x0b002805060075a7 */ /* 0x0022a4000808017f */
[----:B--2---:R-:W-:Y:S05]  /*12fb0*/  @!P4 NANOSLEEP.SYNCS 0x989680 ;  /* 0x009896800000c95d */ /* 0x004fea0003900000 */
[----:B------:R-:W2:Y:S02]  /*12fc0*/  @!P4 SYNCS.PHASECHK.TRANS64 P4, [R6+URZ+0xb0028], R5 ;  /* 0x0b0028050600c5a7 */ /* 0x000ea4000808007f */
[----:B--2---:R-:W-:Y:S05]  /*12fd0*/  @!P4 BRA `(.L_x_92) ;  /* 0xfffffffc00f0c947 */ /* 0x004fea000383ffff */
[----:B------:R-:W-:Y:S05]  /*12fe0*/  BRA `(.L_x_111) ;  /* 0xfffffff4001c7947 */ /* 0x000fea000383ffff */
.L_x_97:
[----:B-1----:R1:W2:Y:S02]  /*12ff0*/  SYNCS.PHASECHK.TRANS64.TRYWAIT P4, [R6+URZ+0xb0028], R7 ;  /* 0x0b002807060075a7 */ /* 0x0022a4000808017f */
[----:B--2---:R-:W-:Y:S05]  /*13000*/  @!P4 NANOSLEEP.SYNCS 0x989680 ;  /* 0x009896800000c95d */ /* 0x004fea0003900000 */
[----:B------:R-:W2:Y:S02]  /*13010*/  @!P4 SYNCS.PHASECHK.TRANS64 P4, [R6+URZ+0xb0028], R7 ;  /* 0x0b0028070600c5a7 */ /* 0x000ea4000808007f */
[----:B--2---:R-:W-:Y:S05]  /*13020*/  @!P4 BRA `(.L_x_97) ;  /* 0xfffffffc00f0c947 */ /* 0x004fea000383ffff */
[----:B------:R-:W-:Y:S05]  /*13030*/  BRA `(.L_x_112) ;  /* 0xfffffff400f87947 */ /* 0x000fea000383ffff */
        .weak           $__internal_0_$__cuda_sm20_rcp_rn_f32_slowpath
        .type           $__internal_0_$__cuda_sm20_rcp_rn_f32_slowpath,@function
        .size           $__internal_0_$__cuda_sm20_rcp_rn_f32_slowpath,(.L_x_118 - $__internal_0_$__cuda_sm20_rcp_rn_f32_slowpath)
$__internal_0_$__cuda_sm20_rcp_rn_f32_slowpath:
[----:B------:R-:W-:Y:S01]  /*13040*/  SHF.L.U32 R0, R2, 0x1, RZ ;  /* 0x0000000102007819 */ /* 0x000fe200000006ff */
[----:B------:R-:W-:Y:S03]  /*13050*/  BSSY B2, `(.L_x_113) ;  /* 0x0000030000027945 */ /* 0x000fe60003800000 */
[----:B------:R-:W-:-:S04]  /*13060*/  SHF.R.U32.HI R11, RZ, 0x18, R0 ;  /* 0x00000018ff0b7819 */ /* 0x000fc80000011600 */
[----:B------:R-:W-:-:S13]  /*13070*/  ISETP.NE.U32.AND P0, PT, R11, RZ, PT ;  /* 0x000000ff0b00720c */ /* 0x000fda0003f05070 */
[----:B------:R-:W-:Y:S05]  /*13080*/  @P0 BRA `(.L_x_114) ;  /* 0x0000000000280947 */ /* 0x000fea0003800000 */
[----:B------:R-:W-:-:S04]  /*13090*/  SHF.L.U32 R0, R2, 0x1, RZ ;  /* 0x0000000102007819 */ /* 0x000fc800000006ff */
[----:B------:R-:W-:-:S13]  /*130a0*/  ISETP.NE.AND P0, PT, R0, RZ, PT ;  /* 0x000000ff0000720c */ /* 0x000fda0003f05270 */
[----:B------:R-:W-:Y:S01]  /*130b0*/  @P0 FFMA R9, R2, 1.84467440737095516160e+19, RZ ;  /* 0x5f80000002090823 */ /* 0x000fe200000000ff */
[----:B------:R-:W-:Y:S08]  /*130c0*/  @!P0 MUFU.RCP R3, R2 ;  /* 0x0000000200038308 */ /* 0x000ff00000001000 */
[----:B------:R-:W1:Y:S02]  /*130d0*/  @P0 MUFU.RCP R0, R9 ;  /* 0x0000000900000308 */ /* 0x000e640000001000 */
[----:B-1----:R-:W-:-:S04]  /*130e0*/  @P0 FFMA R10, R9, R0, -1 ;  /* 0xbf800000090a0423 */ /* 0x002fc80000000000 */
[----:B------:R-:W-:-:S04]  /*130f0*/  @P0 FADD.FTZ R11, -R10, -RZ ;  /* 0x800000ff0a0b0221 */ /* 0x000fc80000010100 */
[----:B------:R-:W-:-:S04]  /*13100*/  @P0 FFMA R0, R0, R11, R0 ;  /* 0x0000000b00000223 */ /* 0x000fc80000000000 */
[----:B------:R-:W-:Y:S01]  /*13110*/  @P0 FFMA R3, R0, 1.84467440737095516160e+19, RZ ;  /* 0x5f80000000030823 */ /* 0x000fe200000000ff */
[----:B------:R-:W-:Y:S06]  /*13120*/  BRA `(.L_x_115) ;  /* 0x0000000000887947 */ /* 0x000fec0003800000 */
.L_x_114:
[----:B------:R-:W-:-:S04]  /*13130*/  IADD3 R21, R11, -0xfd, RZ ;  /* 0xffffff030b157810 */ /* 0x000fc80007ffe0ff */
[----:B------:R-:W-:-:S13]  /*13140*/  ISETP.GT.U32.AND P0, PT, R21, 0x1, PT ;  /* 0x000000011500780c */ /* 0x000fda0003f04070 */
[----:B------:R-:W-:Y:S05]  /*13150*/  @P0 BRA `(.L_x_116) ;  /* 0x0000000000780947 */ /* 0x000fea0003800000 */
[----:B------:R-:W-:Y:S02]  /*13160*/  LOP3.LUT R0, R2, 0x7fffff, RZ, 0xc0, !PT ;  /* 0x007fffff02007812 */ /* 0x000fe400078ec0ff */
[----:B------:R-:W-:Y:S02]  /*13170*/  MOV R12, 0x3 ;  /* 0x00000003000c7802 */ /* 0x000fe40000000f00 */
[----:B------:R-:W-:Y:S02]  /*13180*/  LOP3.LUT R0, R0, 0x3f800000, RZ, 0xfc, !PT ;  /* 0x3f80000000007812 */ /* 0x000fe400078efcff */
[----:B------:R-:W-:Y:S02]  /*13190*/  SHF.L.U32 R12, R12, R21, RZ ;  /* 0x000000150c0c7219 */ /* 0x000fe400000006ff */
[----:B------:R-:W1:Y:S02]  /*131a0*/  MUFU.RCP R3, R0 ;  /* 0x0000000000037308 */ /* 0x000e640000001000 */
[----:B-1----:R-:W-:-:S04]  /*131b0*/  FFMA R9, R0, R3, -1 ;  /* 0xbf80000000097423 */ /* 0x002fc80000000003 */
[----:B------:R-:W-:-:S04]  /*131c0*/  FADD.FTZ R10, -R9, -RZ ;  /* 0x800000ff090a7221 */ /* 0x000fc80000010100 */
[CCC-:B------:R-:W-:Y:S01]  /*131d0*/  FFMA.RM R9, R3.reuse, R10.reuse, R3.reuse ;  /* 0x0000000a03097223 */ /* 0x1c0fe20000004003 */
[----:B------:R-:W-:-:S04]  /*131e0*/  FFMA.RP R10, R3, R10, R3 ;  /* 0x0000000a030a7223 */ /* 0x000fc80000008003 */
[C---:B------:R-:W-:Y:S02]  /*131f0*/  LOP3.LUT R3, R9.reuse, 0x7fffff, RZ, 0xc0, !PT ;  /* 0x007fffff09037812 */ /* 0x040fe400078ec0ff */
[----:B------:R-:W-:Y:S02]  /*13200*/  FSETP.NEU.FTZ.AND P0, PT, R9, R10, PT ;  /* 0x0000000a0900720b */ /* 0x000fe40003f1d000 */
[----:B------:R-:W-:Y:S02]  /*13210*/  LOP3.LUT R3, R3, 0x800000, RZ, 0xfc, !PT ;  /* 0x0080000003037812 */ /* 0x000fe400078efcff */
[----:B------:R-:W-:Y:S02]  /*13220*/  SEL R9, RZ, 0xffffffff, !P0 ;  /* 0xffffffffff097807 */ /* 0x000fe40004000000 */
[----:B------:R-:W-:Y:S02]  /*13230*/  LOP3.LUT R12, R12, R3, RZ, 0xc0, !PT ;  /* 0x000000030c0c7212 */ /* 0x000fe400078ec0ff */
[----:B------:R-:W-:-:S02]  /*13240*/  IADD3 R0, -R9, RZ, RZ ;  /* 0x000000ff09007210 */ /* 0x000fc40007ffe1ff */
[-C--:B------:R-:W-:Y:S02]  /*13250*/  SHF.R.U32.HI R12, RZ, R21.reuse, R12 ;  /* 0x00000015ff0c7219 */ /* 0x080fe4000001160c */
[----:B------:R-:W-:Y:S02]  /*13260*/  LOP3.LUT P1, RZ, R0, R21, R3, 0xf8, !PT ;  /* 0x0000001500ff7212 */ /* 0x000fe4000782f803 */
[C---:B------:R-:W-:Y:S02]  /*13270*/  LOP3.LUT P0, RZ, R12.reuse, 0x1, RZ, 0xc0, !PT ;  /* 0x000000010cff7812 */ /* 0x040fe4000780c0ff */
[----:B------:R-:W-:-:S04]  /*13280*/  LOP3.LUT P2, RZ, R12, 0x2, RZ, 0xc0, !PT ;  /* 0x000000020cff7812 */ /* 0x000fc8000784c0ff */
[----:B------:R-:W-:Y:S02]  /*13290*/  PLOP3.LUT P0, PT, P0, P1, P2, 0xe0, 0x0 ;  /* 0x000000000000781c */ /* 0x000fe40000703c20 */
[----:B------:R-:W-:Y:S02]  /*132a0*/  LOP3.LUT P1, RZ, R2, 0x7fffff, RZ, 0xc0, !PT ;  /* 0x007fffff02ff7812 */ /* 0x000fe4000782c0ff */
[----:B------:R-:W-:-:S04]  /*132b0*/  SEL R0, RZ, 0x1, !P0 ;  /* 0x00000001ff007807 */ /* 0x000fc80004000000 */
[----:B------:R-:W-:-:S04]  /*132c0*/  IADD3 R0, -R0, RZ, RZ ;  /* 0x000000ff00007210 */ /* 0x000fc80007ffe1ff */
[----:B------:R-:W-:Y:S02]  /*132d0*/  ISETP.GE.AND P0, PT, R0, RZ, PT ;  /* 0x000000ff0000720c */ /* 0x000fe40003f06270 */
[----:B------:R-:W-:-:S04]  /*132e0*/  IADD3 R0, R11, -0xfc, RZ ;  /* 0xffffff040b007810 */ /* 0x000fc80007ffe0ff */
[----:B------:R-:W-:-:S07]  /*132f0*/  SHF.R.U32.HI R3, RZ, R0, R3 ;  /* 0x00000000ff037219 */ /* 0x000fce0000011603 */
[----:B------:R-:W-:-:S04]  /*13300*/  @!P0 IADD3 R3, R3, 0x1, RZ ;  /* 0x0000000103038810 */ /* 0x000fc80007ffe0ff */
[----:B------:R-:W-:-:S04]  /*13310*/  @!P1 SHF.L.U32 R3, R3, 0x1, RZ ;  /* 0x0000000103039819 */ /* 0x000fc800000006ff */
[----:B------:R-:W-:Y:S01]  /*13320*/  LOP3.LUT R3, R3, 0x80000000, R2, 0xf8, !PT ;  /* 0x8000000003037812 */ /* 0x000fe200078ef802 */
[----:B------:R-:W-:Y:S06]  /*13330*/  BRA `(.L_x_115) ;  /* 0x0000000000047947 */ /* 0x000fec0003800000 */
.L_x_116:
[----:B------:R1:W2:Y:S02]  /*13340*/  MUFU.RCP R3, R2 ;  /* 0x0000000200037308 */ /* 0x0002a40000001000 */
.L_x_115:
[----:B------:R-:W-:Y:S05]  /*13350*/  BSYNC B2 ;  /* 0x0000000000027941 */ /* 0x000fea0003800000 */
.L_x_113:
[----:B--2---:R-:W-:Y:S02]  /*13360*/  MOV R0, R3 ;  /* 0x0000000300007202 */ /* 0x004fe40000000f00 */
[----:B-1----:R-:W-:Y:S02]  /*13370*/  MOV R2, R13 ;  /* 0x0000000d00027202 */ /* 0x002fe40000000f00 */
[----:B------:R-:W-:-:S04]  /*13380*/  MOV R3, 0x0 ;  /* 0x0000000000037802 */ /* 0x000fc80000000f00 */
[----:B------:R-:W-:Y:S05]  /*13390*/  RET.REL.NODEC R2 `(_ZN7cutlass13device_kernelINS_4fmha6kernel28FmhaKernelTmaWarpSpecializedINS1_10collective30FmhaMainloopTmaWarpSpecializedINS_10bfloat16_tEffN4cute5tupleIJNS7_1CILi128EEENS9_ILi256EEESB_EEENS8_IJiNS9_ILi1EEENS8_IJiiEEEEEESF_SF_NS4_13DefaultFusionEJEEENS4_15FmhaFwdEpilogueIS6_fNS8_IJNS9_ILi64EEESB_SB_EEEEENS2_23IndividualTileSchedulerEJEEEEEvNT_6ParamsE) ;  /* 0xfffffecc02187950 */ /* 0x000fea0003c3ffff */
.L_x_117:
[----:B------:R-:W-:-:S00]  /*133a0*/  BRA `(.L_x_117) ;  /* 0xfffffffc00fc7947 */ /* 0x000fc0000383ffff */
[----:B------:R-:W-:-:S00]  /*133b0*/  NOP ;  /* 0x0000000000007918 */ /* 0x000fc00000000000 */
        /* <DEDUP_REMOVED lines=12> */
.L_x_118:


//--------------------- .nv.global.init           --------------------------
	.section	.nv.global.init,"aw",@progbits
.nv.global.init:
	.type		$str$24,@object
	.size		$str$24,($str$25 - $str$24)
$str$24:
        /*0000*/ 	.byte	0x28, 0x61, 0x64, 0x64, 0x72, 0x65, 0x73, 0x73, 0x20, 0x26, 0x20, 0x6d, 0x61, 0x73, 0x6b, 0x29
        /*0010*/ 	.byte	0x20, 0x3d, 0x3d, 0x20, 0x30, 0x00
	.type		$str$25,@object
	.size		$str$25,(__unnamed_1 - $str$25)
$str$25:
        /*0016*/ 	.byte	0x2f, 0x74, 0x6d, 0x70, 0x2f, 0x63, 0x75, 0x74, 0x6c, 0x61, 0x73, 0x73, 0x5f, 0x73, 0x77, 0x65
        /*0026*/ 	.byte	0x65, 0x70, 0x5f, 0x73, 0x72, 0x63, 0x2f, 0x69, 0x6e, 0x63, 0x6c, 0x75, 0x64, 0x65, 0x2f, 0x63
        /*0036*/ 	.byte	0x75, 0x74, 0x65, 0x2f, 0x70, 0x6f, 0x69, 0x6e, 0x74, 0x65, 0x72, 0x5f, 0x66, 0x6c, 0x61, 0x67
        /*0046*/ 	.byte	0x67, 0x65, 0x64, 0x2e, 0x68, 0x70, 0x70, 0x00
	.type		__unnamed_1,@object
	.size		__unnamed_1,(__unnamed_2 - __unnamed_1)
__unnamed_1:
        /* <DEDUP_REMOVED lines=28> */
        /*020e*/ 	.byte	0x32, 0x30, 0x34, 0x38, 0x3e, 0x3e, 0x3e, 0x3e, 0x3e, 0x5d, 0x00
	.type		__unnamed_2,@object
	.size		__unnamed_2,(.L_1 - __unnamed_2)
__unnamed_2:
        /* <DEDUP_REMOVED lines=29> */
.L_1:


//--------------------- .nv.shared._ZN7cutlass13device_kernelINS_4fmha6kernel28FmhaKernelTmaWarpSpecializedINS1_10collective30FmhaMainloopTmaWarpSpecializedINS_10bfloat16_tEffN4cute5tupleIJNS7_1CILi128EEENS9_ILi256EEESB_EEENS8_IJiNS9_ILi1EEENS8_IJiiEEEEEESF_SF_NS4_13DefaultFusionEJEEENS4_15FmhaFwdEpilogueIS6_fNS8_IJNS9_ILi64EEESB_SB_EEEEENS2_23IndividualTileSchedulerEJEEEEEvNT_6ParamsE --------------------------
	.section	.nv.shared._ZN7cutlass13device_kernelINS_4fmha6kernel28FmhaKernelTmaWarpSpecializedINS1_10collective30FmhaMainloopTmaWarpSpecializedINS_10bfloat16_tEffN4cute5tupleIJNS7_1CILi128EEENS9_ILi256EEESB_EEENS8_IJiNS9_ILi1EEENS8_IJiiEEEEEESF_SF_NS4_13DefaultFusionEJEEENS4_15FmhaFwdEpilogueIS6_fNS8_IJNS9_ILi64EEESB_SB_EEEEENS2_23IndividualTileSchedulerEJEEEEEvNT_6ParamsE,"aw",@nobits
	.sectionflags	@""
	.align	16
	.zero		1024


//--------------------- .nv.shared.reserved.0     --------------------------
	.section	.nv.shared.reserved.0,"aw",@nobits
	.weak		__nv_reservedSMEM_offset_0_alias
	.size		__nv_reservedSMEM_offset_0_alias, 0, 0
	.other		__nv_reservedSMEM_offset_0_alias,@"STO_CUDA_RESERVED_SHARED STV_DEFAULT"
__nv_reservedSMEM_offset_0_alias:
	.zero		0


//--------------------- .nv.global                --------------------------
	.section	.nv.global,"aw",@nobits
.nv.global:
	.type		_ZN39_INTERNAL_b0b5d442_4_k_cu_c1490970_31294cute1_E,@object
	.size		_ZN39_INTERNAL_b0b5d442_4_k_cu_c1490970_31294cute1_E,(_ZN39_INTERNAL_b0b5d442_4_k_cu_c1490970_31294cuda3std3__45__cpo6cbeginE - _ZN39_INTERNAL_b0b5d442_4_k_cu_c1490970_31294cute1_E)
_ZN39_INTERNAL_b0b5d442_4_k_cu_c1490970_31294cute1_E:
	.zero		1
	.type		_ZN39_INTERNAL_b0b5d442_4_k_cu_c1490970_31294cuda3std3__45__cpo6cbeginE,@object
	.size		_ZN39_INTERNAL_b0b5d442_4_k_cu_c1490970_31294cuda3std3__45__cpo6cbeginE,(_ZN39_INTERNAL_b0b5d442_4_k_cu_c1490970_31294cuda3std3__48in_placeE - _ZN39_INTERNAL_b0b5d442_4_k_cu_c1490970_31294cuda3std3__45__cpo6cbeginE)
_ZN39_INTERNAL_b0b5d442_4_k_cu_c1490970_31294cuda3std3__45__cpo6cbeginE:
	.zero		1
	.type		_ZN39_INTERNAL_b0b5d442_4_k_cu_c1490970_31294cuda3std3__48in_placeE,@object
	.size		_ZN39_INTERNAL_b0b5d442_4_k_cu_c1490970_31294cuda3std3__48in_placeE,(_ZN39_INTERNAL_b0b5d442_4_k_cu_c1490970_31294cuda3std6ranges3__45__cpo9iter_moveE - _ZN39_INTERNAL_b0b5d442_4_k_cu_c1490970_31294cuda3std3__48in_placeE)
_ZN39_INTERNAL_b0b5d442_4_k_cu_c1490970_31294cuda3std3__48in_placeE:
	.zero		1
	.type		_ZN39_INTERNAL_b0b5d442_4_k_cu_c1490970_31294cuda3std6ranges3__45__cpo9iter_moveE,@object
	.size		_ZN39_INTERNAL_b0b5d442_4_k_cu_c1490970_31294cuda3std6ranges3__45__cpo9iter_moveE,(_ZN39_INTERNAL_b0b5d442_4_k_cu_c1490970_31294cuda3std3__45__cpo5beginE - _ZN39_INTERNAL_b0b5d442_4_k_cu_c1490970_31294cuda3std6ranges3__45__cpo9iter_moveE)
_ZN39_INTERNAL_b0b5d442_4_k_cu_c1490970_31294cuda3std6ranges3__45__cpo9iter_moveE:
	.zero		1
	.type		_ZN39_INTERNAL_b0b5d442_4_k_cu_c1490970_31294cuda3std3__45__cpo5beginE,@object
	.size		_ZN39_INTERNAL_b0b5d442_4_k_cu_c1490970_31294cuda3std3__45__cpo5beginE,(_ZN39_INTERNAL_b0b5d442_4_k_cu_c1490970_31294cuda3std3__441_GLOBAL__N__b0b5d442_4_k_cu_c1490970_31296ignoreE - _ZN39_INTERNAL_b0b5d442_4_k_cu_c1490970_31294cuda3std3__45__cpo5beginE)
_ZN39_INTERNAL_b0b5d442_4_k_cu_c1490970_31294cuda3std3__45__cpo5beginE:
	.zero		1
	.type		_ZN39_INTERNAL_b0b5d442_4_k_cu_c1490970_31294cuda3std3__441_GLOBAL__N__b0b5d442_4_k_cu_c1490970_31296ignoreE,@object
	.size		_ZN39_INTERNAL_b0b5d442_4_k_cu_c1490970_31294cuda3std3__441_GLOBAL__N__b0b5d442_4_k_cu_c1490970_31296ignoreE,(_ZN39_INTERNAL_b0b5d442_4_k_cu_c1490970_31294cute7productE - _ZN39_INTERNAL_b0b5d442_4_k_cu_c1490970_31294cuda3std3__441_GLOBAL__N__b0b5d442_4_k_cu_c1490970_31296ignoreE)
_ZN39_INTERNAL_b0b5d442_4_k_cu_c1490970_31294cuda3std3__441_GLOBAL__N__b0b5d442_4_k_cu_c1490970_31296ignoreE:
	.zero		1
	.type		_ZN39_INTERNAL_b0b5d442_4_k_cu_c1490970_31294cute7productE,@object
	.size		_ZN39_INTERNAL_b0b5d442_4_k_cu_c1490970_31294cute7productE,(_ZN39_INTERNAL_b0b5d442_4_k_cu_c1490970_31294cuda3std3__45__cpo3endE - _ZN39_INTERNAL_b0b5d442_4_k_cu_c1490970_31294cute7productE)
_ZN39_INTERNAL_b0b5d442_4_k_cu_c1490970_31294cute7productE:
	.zero		1
	.type		_ZN39_INTERNAL_b0b5d442_4_k_cu_c1490970_31294cuda3std3__45__cpo3endE,@object
	.size		_ZN39_INTERNAL_b0b5d442_4_k_cu_c1490970_31294cuda3std3__45__cpo3endE,(_ZN39_INTERNAL_b0b5d442_4_k_cu_c1490970_31294cuda3std3__419piecewise_constructE - _ZN39_INTERNAL_b0b5d442_4_k_cu_c1490970_31294cuda3std3__45__cpo3endE)
_ZN39_INTERNAL_b0b5d442_4_k_cu_c1490970_31294cuda3std3__45__cpo3endE:
	.zero		1
	.type		_ZN39_INTERNAL_b0b5d442_4_k_cu_c1490970_31294cuda3std3__419piecewise_constructE,@object
	.size		_ZN39_INTERNAL_b0b5d442_4_k_cu_c1490970_31294cuda3std3__419piecewise_constructE,(_ZN39_INTERNAL_b0b5d442_4_k_cu_c1490970_31294cuda3std3__45__cpo4cendE - _ZN39_INTERNAL_b0b5d442_4_k_cu_c1490970_31294cuda3std3__419piecewise_constructE)
_ZN39_INTERNAL_b0b5d442_4_k_cu_c1490970_31294cuda3std3__419piecewise_constructE:
	.zero		1
	.type		_ZN39_INTERNAL_b0b5d442_4_k_cu_c1490970_31294cuda3std3__45__cpo4cendE,@object
	.size		_ZN39_INTERNAL_b0b5d442_4_k_cu_c1490970_31294cuda3std3__45__cpo4cendE,(_ZN39_INTERNAL_b0b5d442_4_k_cu_c1490970_31294cuda3std6ranges3__45__cpo4swapE - _ZN39_INTERNAL_b0b5d442_4_k_cu_c1490970_31294cuda3std3__45__cpo4cendE)
_ZN39_INTERNAL_b0b5d442_4_k_cu_c1490970_31294cuda3std3__45__cpo4cendE:
	.zero		1
	.type		_ZN39_INTERNAL_b0b5d442_4_k_cu_c1490970_31294cuda3std6ranges3__45__cpo4swapE,@object
	.size		_ZN39_INTERNAL_b0b5d442_4_k_cu_c1490970_31294cuda3std6ranges3__45__cpo4swapE,(.L_9 - _ZN39_INTERNAL_b0b5d442_4_k_cu_c1490970_31294cuda3std6ranges3__45__cpo4swapE)
_ZN39_INTERNAL_b0b5d442_4_k_cu_c1490970_31294cuda3std6ranges3__45__cpo4swapE:
	.zero		1
.L_9:


//--------------------- .nv.constant0._ZN7cutlass13device_kernelINS_4fmha6kernel28FmhaKernelTmaWarpSpecializedINS1_10collective30FmhaMainloopTmaWarpSpecializedINS_10bfloat16_tEffN4cute5tupleIJNS7_1CILi128EEENS9_ILi256EEESB_EEENS8_IJiNS9_ILi1EEENS8_IJiiEEEEEESF_SF_NS4_13DefaultFusionEJEEENS4_15FmhaFwdEpilogueIS6_fNS8_IJNS9_ILi64EEESB_SB_EEEEENS2_23IndividualTileSchedulerEJEEEEEvNT_6ParamsE --------------------------
	.section	.nv.constant0._ZN7cutlass13device_kernelINS_4fmha6kernel28FmhaKernelTmaWarpSpecializedINS1_10collective30FmhaMainloopTmaWarpSpecializedINS_10bfloat16_tEffN4cute5tupleIJNS7_1CILi128EEENS9_ILi256EEESB_EEENS8_IJiNS9_ILi1EEENS8_IJiiEEEEEESF_SF_NS4_13DefaultFusionEJEEENS4_15FmhaFwdEpilogueIS6_fNS8_IJNS9_ILi64EEESB_SB_EEEEENS2_23IndividualTileSchedulerEJEEEEEvNT_6ParamsE,"a",@progbits
	.sectionflags	@""
	.align	4
.nv.constant0._ZN7cutlass13device_kernelINS_4fmha6kernel28FmhaKernelTmaWarpSpecializedINS1_10collective30FmhaMainloopTmaWarpSpecializedINS_10bfloat16_tEffN4cute5tupleIJNS7_1CILi128EEENS9_ILi256EEESB_EEENS8_IJiNS9_ILi1EEENS8_IJiiEEEEEESF_SF_NS4_13DefaultFusionEJEEENS4_15FmhaFwdEpilogueIS6_fNS8_IJNS9_ILi64EEESB_SB_EEEEENS2_23IndividualTileSchedulerEJEEEEEvNT_6ParamsE:
	.zero		2688


//--------------------- SYMBOLS --------------------------

	.type		.nv.reservedSmem.offset0,@object
	.size		.nv.reservedSmem.offset0,0x4
	.type		__assertfail,@function
